//
// Generated by NVIDIA NVVM Compiler
//
// Compiler Build ID: CL-36424714
// Cuda compilation tools, release 13.0, V13.0.88
// Based on NVVM 20.0.0
//

.version 9.0
.target sm_100
.address_size 64

	// .globl	_Z9cuda_meanPfiiS_
.extern .func  (.param .b32 func_retval0) vprintf
(
	.param .b64 vprintf_param_0,
	.param .b64 vprintf_param_1
)
;
// _ZZ15cuda_covariancePfiiS_S_E9in_matrix has been demoted
// _ZZ15cuda_covariancePfiiS_S_E8temp_sum has been demoted
// _ZZ15cuda_covariancePfiiS_S_E9temp_sum2 has been demoted
.global .align 1 .b8 $str[16] = {37, 100, 44, 32, 37, 100, 44, 32, 37, 102, 32, 37, 102, 32, 10};

.visible .entry _Z9cuda_meanPfiiS_(
	.param .u64 .ptr .align 1 _Z9cuda_meanPfiiS__param_0,
	.param .u32 _Z9cuda_meanPfiiS__param_1,
	.param .u32 _Z9cuda_meanPfiiS__param_2,
	.param .u64 .ptr .align 1 _Z9cuda_meanPfiiS__param_3
)
{
	.local .align 8 .b8 	__local_depot0[24];
	.reg .b64 	%SP;
	.reg .b64 	%SPL;
	.reg .b32 	%r<6>;
	.reg .b32 	%f<3>;
	.reg .b64 	%rd<11>;
	.reg .b64 	%fd<3>;

	mov.u64 	%SPL, __local_depot0;
	cvta.local.u64 	%SP, %SPL;
	ld.param.u64 	%rd1, [_Z9cuda_meanPfiiS__param_0];
	ld.param.u32 	%r1, [_Z9cuda_meanPfiiS__param_1];
	cvta.to.global.u64 	%rd2, %rd1;
	add.u64 	%rd3, %SP, 0;
	add.u64 	%rd4, %SPL, 0;
	mov.u32 	%r2, %tid.x;
	add.s32 	%r3, %r1, %r2;
	mul.wide.u32 	%rd5, %r2, 4;
	add.s64 	%rd6, %rd2, %rd5;
	ld.global.f32 	%f1, [%rd6];
	cvt.f64.f32 	%fd1, %f1;
	mul.wide.u32 	%rd7, %r3, 4;
	add.s64 	%rd8, %rd2, %rd7;
	ld.global.f32 	%f2, [%rd8];
	cvt.f64.f32 	%fd2, %f2;
	st.local.v2.u32 	[%rd4], {%r2, %r3};
	st.local.f64 	[%rd4+8], %fd1;
	st.local.f64 	[%rd4+16], %fd2;
	mov.u64 	%rd9, $str;
	cvta.global.u64 	%rd10, %rd9;
	{ // callseq 0, 0
	.param .b64 param0;
	st.param.b64 	[param0], %rd10;
	.param .b64 param1;
	st.param.b64 	[param1], %rd3;
	.param .b32 retval0;
	call.uni (retval0), 
	vprintf, 
	(
	param0, 
	param1
	);
	ld.param.b32 	%r4, [retval0];
	} // callseq 0
	ret;

}
	// .globl	_Z15cuda_covariancePfiiS_S_
.visible .entry _Z15cuda_covariancePfiiS_S_(
	.param .u64 .ptr .align 1 _Z15cuda_covariancePfiiS_S__param_0,
	.param .u32 _Z15cuda_covariancePfiiS_S__param_1,
	.param .u32 _Z15cuda_covariancePfiiS_S__param_2,
	.param .u64 .ptr .align 1 _Z15cuda_covariancePfiiS_S__param_3,
	.param .u64 .ptr .align 1 _Z15cuda_covariancePfiiS_S__param_4
)
{
	.reg .pred 	%p<91>;
	.reg .b32 	%r<303>;
	.reg .b32 	%f<126>;
	.reg .b64 	%rd<71>;
	// demoted variable
	.shared .align 4 .b8 _ZZ15cuda_covariancePfiiS_S_E9in_matrix[16384];
	// demoted variable
	.shared .align 4 .b8 _ZZ15cuda_covariancePfiiS_S_E8temp_sum[16384];
	// demoted variable
	.shared .align 4 .b8 _ZZ15cuda_covariancePfiiS_S_E9temp_sum2[16384];
	ld.param.u64 	%rd9, [_Z15cuda_covariancePfiiS_S__param_0];
	ld.param.u32 	%r111, [_Z15cuda_covariancePfiiS_S__param_1];
	ld.param.u32 	%r112, [_Z15cuda_covariancePfiiS_S__param_2];
	ld.param.u64 	%rd8, [_Z15cuda_covariancePfiiS_S__param_3];
	ld.param.u64 	%rd10, [_Z15cuda_covariancePfiiS_S__param_4];
	cvta.to.global.u64 	%rd1, %rd9;
	cvta.to.global.u64 	%rd2, %rd10;
	mul.lo.s32 	%r1, %r112, %r112;
	setp.eq.s32 	%p2, %r112, 0;
	@%p2 bra 	$L__BB1_9;
	mov.u32 	%r2, %tid.x;
	max.u32 	%r3, %r1, 1;
	and.b32  	%r4, %r3, 5;
	setp.lt.u32 	%p3, %r1, 8;
	mov.b32 	%r279, 0;
	@%p3 bra 	$L__BB1_4;
	and.b32  	%r279, %r3, -8;
	mov.b32 	%r277, 0;
$L__BB1_3:
	.pragma "nounroll";
	shl.b32 	%r115, %r2, 2;
	shl.b32 	%r116, %r277, 12;
	or.b32  	%r117, %r116, %r115;
	mov.u32 	%r118, _ZZ15cuda_covariancePfiiS_S_E9in_matrix;
	add.s32 	%r119, %r118, %r117;
	mov.b32 	%r120, 0;
	st.shared.u32 	[%r119], %r120;
	mov.u32 	%r121, _ZZ15cuda_covariancePfiiS_S_E8temp_sum;
	add.s32 	%r122, %r121, %r117;
	st.shared.u32 	[%r122], %r120;
	mov.u32 	%r123, _ZZ15cuda_covariancePfiiS_S_E9temp_sum2;
	add.s32 	%r124, %r123, %r117;
	st.shared.u32 	[%r124], %r120;
	st.shared.u32 	[%r119+4096], %r120;
	st.shared.u32 	[%r122+4096], %r120;
	st.shared.u32 	[%r124+4096], %r120;
	st.shared.u32 	[%r119+8192], %r120;
	st.shared.u32 	[%r122+8192], %r120;
	st.shared.u32 	[%r124+8192], %r120;
	st.shared.u32 	[%r119+12288], %r120;
	st.shared.u32 	[%r122+12288], %r120;
	st.shared.u32 	[%r124+12288], %r120;
	st.shared.u32 	[%r119+16384], %r120;
	st.shared.u32 	[%r122+16384], %r120;
	st.shared.u32 	[%r124+16384], %r120;
	st.shared.u32 	[%r119+20480], %r120;
	st.shared.u32 	[%r122+20480], %r120;
	st.shared.u32 	[%r124+20480], %r120;
	st.shared.u32 	[%r119+24576], %r120;
	st.shared.u32 	[%r122+24576], %r120;
	st.shared.u32 	[%r124+24576], %r120;
	st.shared.u32 	[%r119+28672], %r120;
	st.shared.u32 	[%r122+28672], %r120;
	st.shared.u32 	[%r124+28672], %r120;
	add.s32 	%r277, %r277, 8;
	setp.ne.s32 	%p4, %r277, %r279;
	@%p4 bra 	$L__BB1_3;
$L__BB1_4:
	setp.eq.s32 	%p5, %r4, 0;
	@%p5 bra 	$L__BB1_9;
	setp.lt.u32 	%p6, %r4, 4;
	@%p6 bra 	$L__BB1_7;
	shl.b32 	%r125, %r2, 2;
	shl.b32 	%r126, %r279, 12;
	or.b32  	%r127, %r126, %r125;
	mov.u32 	%r128, _ZZ15cuda_covariancePfiiS_S_E9in_matrix;
	add.s32 	%r129, %r128, %r127;
	mov.b32 	%r130, 0;
	st.shared.u32 	[%r129], %r130;
	mov.u32 	%r131, _ZZ15cuda_covariancePfiiS_S_E8temp_sum;
	add.s32 	%r132, %r131, %r127;
	st.shared.u32 	[%r132], %r130;
	mov.u32 	%r133, _ZZ15cuda_covariancePfiiS_S_E9temp_sum2;
	add.s32 	%r134, %r133, %r127;
	st.shared.u32 	[%r134], %r130;
	st.shared.u32 	[%r129+4096], %r130;
	st.shared.u32 	[%r132+4096], %r130;
	st.shared.u32 	[%r134+4096], %r130;
	st.shared.u32 	[%r129+8192], %r130;
	st.shared.u32 	[%r132+8192], %r130;
	st.shared.u32 	[%r134+8192], %r130;
	st.shared.u32 	[%r129+12288], %r130;
	st.shared.u32 	[%r132+12288], %r130;
	st.shared.u32 	[%r134+12288], %r130;
	add.s32 	%r279, %r279, 4;
$L__BB1_7:
	and.b32  	%r135, %r3, 1;
	setp.eq.b32 	%p7, %r135, 1;
	not.pred 	%p8, %p7;
	@%p8 bra 	$L__BB1_9;
	shl.b32 	%r136, %r2, 2;
	shl.b32 	%r137, %r279, 12;
	or.b32  	%r138, %r137, %r136;
	mov.u32 	%r139, _ZZ15cuda_covariancePfiiS_S_E9in_matrix;
	add.s32 	%r140, %r139, %r138;
	mov.b32 	%r141, 0;
	st.shared.u32 	[%r140], %r141;
	mov.u32 	%r142, _ZZ15cuda_covariancePfiiS_S_E8temp_sum;
	add.s32 	%r143, %r142, %r138;
	st.shared.u32 	[%r143], %r141;
	mov.u32 	%r144, _ZZ15cuda_covariancePfiiS_S_E9temp_sum2;
	add.s32 	%r145, %r144, %r138;
	st.shared.u32 	[%r145], %r141;
$L__BB1_9:
	add.s32 	%r146, %r111, 1023;
	shr.s32 	%r147, %r146, 31;
	shr.u32 	%r148, %r147, 22;
	add.s32 	%r149, %r146, %r148;
	shr.s32 	%r11, %r149, 10;
	setp.lt.s32 	%p9, %r112, 1;
	@%p9 bra 	$L__BB1_33;
	setp.lt.s32 	%p10, %r111, 1;
	mov.u32 	%r12, %tid.x;
	@%p10 bra 	$L__BB1_33;
	max.s32 	%r151, %r11, 1;
	and.b32  	%r13, %r151, 3;
	and.b32  	%r14, %r151, 2097148;
	cvta.to.global.u64 	%rd3, %rd8;
	mov.b32 	%r280, 0;
$L__BB1_12:
	setp.lt.u32 	%p11, %r111, 3073;
	mul.lo.s32 	%r16, %r280, %r111;
	mul.wide.u32 	%rd11, %r280, 4;
	add.s64 	%rd4, %rd3, %rd11;
	mov.b32 	%r282, 0;
	@%p11 bra 	$L__BB1_23;
	mov.b32 	%r281, 0;
$L__BB1_14:
	shl.b32 	%r154, %r281, 10;
	or.b32  	%r18, %r154, %r12;
	setp.ge.u32 	%p12, %r18, %r111;
	@%p12 bra 	$L__BB1_16;
	add.s32 	%r155, %r18, %r16;
	mul.wide.u32 	%rd12, %r155, 4;
	add.s64 	%rd13, %rd1, %rd12;
	ld.global.f32 	%f1, [%rd13];
	ld.global.f32 	%f2, [%rd4];
	sub.f32 	%f3, %f1, %f2;
	mad.lo.s32 	%r156, %r281, 1000, %r155;
	mul.wide.u32 	%rd14, %r156, 4;
	add.s64 	%rd15, %rd1, %rd14;
	st.global.f32 	[%rd15], %f3;
$L__BB1_16:
	add.s32 	%r19, %r18, 1024;
	setp.ge.u32 	%p13, %r19, %r111;
	@%p13 bra 	$L__BB1_18;
	add.s32 	%r157, %r19, %r16;
	mul.wide.u32 	%rd16, %r157, 4;
	add.s64 	%rd17, %rd1, %rd16;
	ld.global.f32 	%f4, [%rd17];
	ld.global.f32 	%f5, [%rd4];
	sub.f32 	%f6, %f4, %f5;
	mad.lo.s32 	%r158, %r281, 1000, %r157;
	add.s32 	%r159, %r158, 1000;
	mul.wide.u32 	%rd18, %r159, 4;
	add.s64 	%rd19, %rd1, %rd18;
	st.global.f32 	[%rd19], %f6;
$L__BB1_18:
	add.s32 	%r20, %r18, 2048;
	setp.ge.u32 	%p14, %r20, %r111;
	@%p14 bra 	$L__BB1_20;
	add.s32 	%r160, %r20, %r16;
	mul.wide.u32 	%rd20, %r160, 4;
	add.s64 	%rd21, %rd1, %rd20;
	ld.global.f32 	%f7, [%rd21];
	ld.global.f32 	%f8, [%rd4];
	sub.f32 	%f9, %f7, %f8;
	mad.lo.s32 	%r161, %r281, 1000, %r160;
	add.s32 	%r162, %r161, 2000;
	mul.wide.u32 	%rd22, %r162, 4;
	add.s64 	%rd23, %rd1, %rd22;
	st.global.f32 	[%rd23], %f9;
$L__BB1_20:
	add.s32 	%r21, %r18, 3072;
	setp.ge.u32 	%p15, %r21, %r111;
	@%p15 bra 	$L__BB1_22;
	add.s32 	%r163, %r21, %r16;
	mul.wide.u32 	%rd24, %r163, 4;
	add.s64 	%rd25, %rd1, %rd24;
	ld.global.f32 	%f10, [%rd25];
	ld.global.f32 	%f11, [%rd4];
	sub.f32 	%f12, %f10, %f11;
	mad.lo.s32 	%r164, %r281, 1000, %r163;
	add.s32 	%r165, %r164, 3000;
	mul.wide.u32 	%rd26, %r165, 4;
	add.s64 	%rd27, %rd1, %rd26;
	st.global.f32 	[%rd27], %f12;
$L__BB1_22:
	add.s32 	%r281, %r281, 4;
	setp.ne.s32 	%p16, %r281, %r14;
	mov.u32 	%r282, %r14;
	@%p16 bra 	$L__BB1_14;
$L__BB1_23:
	setp.eq.s32 	%p17, %r13, 0;
	@%p17 bra 	$L__BB1_32;
	shl.b32 	%r166, %r282, 10;
	or.b32  	%r24, %r166, %r12;
	setp.ge.u32 	%p18, %r24, %r111;
	@%p18 bra 	$L__BB1_26;
	add.s32 	%r167, %r24, %r16;
	mul.wide.u32 	%rd28, %r167, 4;
	add.s64 	%rd29, %rd1, %rd28;
	ld.global.f32 	%f13, [%rd29];
	ld.global.f32 	%f14, [%rd4];
	sub.f32 	%f15, %f13, %f14;
	mad.lo.s32 	%r168, %r282, 1000, %r167;
	mul.wide.u32 	%rd30, %r168, 4;
	add.s64 	%rd31, %rd1, %rd30;
	st.global.f32 	[%rd31], %f15;
$L__BB1_26:
	setp.eq.s32 	%p19, %r13, 1;
	@%p19 bra 	$L__BB1_32;
	add.s32 	%r25, %r24, 1024;
	setp.ge.u32 	%p20, %r25, %r111;
	@%p20 bra 	$L__BB1_29;
	add.s32 	%r169, %r25, %r16;
	mul.wide.u32 	%rd32, %r169, 4;
	add.s64 	%rd33, %rd1, %rd32;
	ld.global.f32 	%f16, [%rd33];
	ld.global.f32 	%f17, [%rd4];
	sub.f32 	%f18, %f16, %f17;
	mad.lo.s32 	%r170, %r282, 1000, %r169;
	add.s32 	%r171, %r170, 1000;
	mul.wide.u32 	%rd34, %r171, 4;
	add.s64 	%rd35, %rd1, %rd34;
	st.global.f32 	[%rd35], %f18;
$L__BB1_29:
	setp.eq.s32 	%p21, %r13, 2;
	@%p21 bra 	$L__BB1_32;
	add.s32 	%r26, %r24, 2048;
	setp.ge.u32 	%p22, %r26, %r111;
	@%p22 bra 	$L__BB1_32;
	add.s32 	%r172, %r26, %r16;
	mul.wide.u32 	%rd36, %r172, 4;
	add.s64 	%rd37, %rd1, %rd36;
	ld.global.f32 	%f19, [%rd37];
	ld.global.f32 	%f20, [%rd4];
	sub.f32 	%f21, %f19, %f20;
	mad.lo.s32 	%r173, %r282, 1000, %r172;
	add.s32 	%r174, %r173, 2000;
	mul.wide.u32 	%rd38, %r174, 4;
	add.s64 	%rd39, %rd1, %rd38;
	st.global.f32 	[%rd39], %f21;
$L__BB1_32:
	add.s32 	%r280, %r280, 1;
	setp.ne.s32 	%p23, %r280, %r112;
	@%p23 bra 	$L__BB1_12;
$L__BB1_33:
	setp.lt.s32 	%p24, %r112, 1;
	bar.sync 	0;
	@%p24 bra 	$L__BB1_59;
	setp.lt.s32 	%p25, %r111, 1;
	mov.u32 	%r28, %tid.x;
	@%p25 bra 	$L__BB1_59;
	max.s32 	%r176, %r11, 1;
	and.b32  	%r29, %r176, 3;
	and.b32  	%r30, %r176, 2097148;
	mov.b32 	%r283, 0;
$L__BB1_36:
	mul.lo.s32 	%r32, %r283, %r112;
	mul.lo.s32 	%r33, %r283, %r111;
	mov.b32 	%r284, 0;
$L__BB1_37:
	setp.lt.u32 	%p26, %r111, 3073;
	add.s32 	%r35, %r284, %r32;
	mul.lo.s32 	%r36, %r284, %r111;
	mov.b32 	%r286, 0;
	@%p26 bra 	$L__BB1_48;
	mov.b32 	%r285, 0;
$L__BB1_39:
	shl.b32 	%r180, %r285, 10;
	or.b32  	%r38, %r180, %r28;
	setp.ge.u32 	%p27, %r38, %r111;
	add.s32 	%r181, %r35, %r38;
	shl.b32 	%r182, %r181, 2;
	mov.u32 	%r183, _ZZ15cuda_covariancePfiiS_S_E9in_matrix;
	add.s32 	%r39, %r183, %r182;
	@%p27 bra 	$L__BB1_41;
	ld.shared.f32 	%f22, [%r39];
	add.s32 	%r184, %r38, %r33;
	mul.wide.u32 	%rd40, %r184, 4;
	add.s64 	%rd41, %rd1, %rd40;
	ld.global.f32 	%f23, [%rd41];
	add.s32 	%r185, %r38, %r36;
	mul.wide.u32 	%rd42, %r185, 4;
	add.s64 	%rd43, %rd1, %rd42;
	ld.global.f32 	%f24, [%rd43];
	fma.rn.f32 	%f25, %f23, %f24, %f22;
	st.shared.f32 	[%r39], %f25;
$L__BB1_41:
	add.s32 	%r40, %r38, 1024;
	setp.ge.u32 	%p28, %r40, %r111;
	@%p28 bra 	$L__BB1_43;
	ld.shared.f32 	%f26, [%r39+4096];
	add.s32 	%r186, %r40, %r33;
	mul.wide.u32 	%rd44, %r186, 4;
	add.s64 	%rd45, %rd1, %rd44;
	ld.global.f32 	%f27, [%rd45];
	add.s32 	%r187, %r40, %r36;
	mul.wide.u32 	%rd46, %r187, 4;
	add.s64 	%rd47, %rd1, %rd46;
	ld.global.f32 	%f28, [%rd47];
	fma.rn.f32 	%f29, %f27, %f28, %f26;
	st.shared.f32 	[%r39+4096], %f29;
$L__BB1_43:
	add.s32 	%r41, %r38, 2048;
	setp.ge.u32 	%p29, %r41, %r111;
	@%p29 bra 	$L__BB1_45;
	ld.shared.f32 	%f30, [%r39+8192];
	add.s32 	%r188, %r41, %r33;
	mul.wide.u32 	%rd48, %r188, 4;
	add.s64 	%rd49, %rd1, %rd48;
	ld.global.f32 	%f31, [%rd49];
	add.s32 	%r189, %r41, %r36;
	mul.wide.u32 	%rd50, %r189, 4;
	add.s64 	%rd51, %rd1, %rd50;
	ld.global.f32 	%f32, [%rd51];
	fma.rn.f32 	%f33, %f31, %f32, %f30;
	st.shared.f32 	[%r39+8192], %f33;
$L__BB1_45:
	add.s32 	%r42, %r38, 3072;
	setp.ge.u32 	%p30, %r42, %r111;
	@%p30 bra 	$L__BB1_47;
	ld.shared.f32 	%f34, [%r39+12288];
	add.s32 	%r190, %r42, %r33;
	mul.wide.u32 	%rd52, %r190, 4;
	add.s64 	%rd53, %rd1, %rd52;
	ld.global.f32 	%f35, [%rd53];
	add.s32 	%r191, %r42, %r36;
	mul.wide.u32 	%rd54, %r191, 4;
	add.s64 	%rd55, %rd1, %rd54;
	ld.global.f32 	%f36, [%rd55];
	fma.rn.f32 	%f37, %f35, %f36, %f34;
	st.shared.f32 	[%r39+12288], %f37;
$L__BB1_47:
	add.s32 	%r285, %r285, 4;
	setp.ne.s32 	%p31, %r285, %r30;
	mov.u32 	%r286, %r30;
	@%p31 bra 	$L__BB1_39;
$L__BB1_48:
	setp.eq.s32 	%p32, %r29, 0;
	@%p32 bra 	$L__BB1_57;
	shl.b32 	%r192, %r286, 10;
	or.b32  	%r45, %r192, %r28;
	setp.ge.u32 	%p33, %r45, %r111;
	add.s32 	%r193, %r35, %r45;
	shl.b32 	%r194, %r193, 2;
	mov.u32 	%r195, _ZZ15cuda_covariancePfiiS_S_E9in_matrix;
	add.s32 	%r46, %r195, %r194;
	@%p33 bra 	$L__BB1_51;
	ld.shared.f32 	%f38, [%r46];
	add.s32 	%r196, %r45, %r33;
	mul.wide.u32 	%rd56, %r196, 4;
	add.s64 	%rd57, %rd1, %rd56;
	ld.global.f32 	%f39, [%rd57];
	add.s32 	%r197, %r45, %r36;
	mul.wide.u32 	%rd58, %r197, 4;
	add.s64 	%rd59, %rd1, %rd58;
	ld.global.f32 	%f40, [%rd59];
	fma.rn.f32 	%f41, %f39, %f40, %f38;
	st.shared.f32 	[%r46], %f41;
$L__BB1_51:
	setp.eq.s32 	%p34, %r29, 1;
	@%p34 bra 	$L__BB1_57;
	add.s32 	%r47, %r45, 1024;
	setp.ge.u32 	%p35, %r47, %r111;
	@%p35 bra 	$L__BB1_54;
	ld.shared.f32 	%f42, [%r46+4096];
	add.s32 	%r198, %r47, %r33;
	mul.wide.u32 	%rd60, %r198, 4;
	add.s64 	%rd61, %rd1, %rd60;
	ld.global.f32 	%f43, [%rd61];
	add.s32 	%r199, %r47, %r36;
	mul.wide.u32 	%rd62, %r199, 4;
	add.s64 	%rd63, %rd1, %rd62;
	ld.global.f32 	%f44, [%rd63];
	fma.rn.f32 	%f45, %f43, %f44, %f42;
	st.shared.f32 	[%r46+4096], %f45;
$L__BB1_54:
	setp.eq.s32 	%p36, %r29, 2;
	@%p36 bra 	$L__BB1_57;
	add.s32 	%r48, %r45, 2048;
	setp.ge.u32 	%p37, %r48, %r111;
	@%p37 bra 	$L__BB1_57;
	ld.shared.f32 	%f46, [%r46+8192];
	add.s32 	%r200, %r48, %r33;
	mul.wide.u32 	%rd64, %r200, 4;
	add.s64 	%rd65, %rd1, %rd64;
	ld.global.f32 	%f47, [%rd65];
	add.s32 	%r201, %r48, %r36;
	mul.wide.u32 	%rd66, %r201, 4;
	add.s64 	%rd67, %rd1, %rd66;
	ld.global.f32 	%f48, [%rd67];
	fma.rn.f32 	%f49, %f47, %f48, %f46;
	st.shared.f32 	[%r46+8192], %f49;
$L__BB1_57:
	add.s32 	%r284, %r284, 1;
	setp.ne.s32 	%p38, %r284, %r112;
	@%p38 bra 	$L__BB1_37;
	add.s32 	%r283, %r283, 1;
	setp.ne.s32 	%p39, %r283, %r112;
	@%p39 bra 	$L__BB1_36;
$L__BB1_59:
	setp.eq.s32 	%p40, %r112, 0;
	bar.sync 	0;
	@%p40 bra 	$L__BB1_83;
	setp.lt.s32 	%p41, %r111, 1;
	mov.u32 	%r51, %tid.x;
	@%p41 bra 	$L__BB1_83;
	max.s32 	%r203, %r11, 1;
	max.u32 	%r52, %r1, 1;
	and.b32  	%r53, %r203, 3;
	and.b32  	%r54, %r203, 2097148;
	mov.b32 	%r287, 0;
$L__BB1_62:
	setp.lt.u32 	%p42, %r111, 3073;
	shl.b32 	%r205, %r51, 2;
	shl.b32 	%r206, %r287, 12;
	or.b32  	%r207, %r206, %r205;
	mov.u32 	%r208, _ZZ15cuda_covariancePfiiS_S_E8temp_sum;
	add.s32 	%r56, %r208, %r207;
	mul.lo.s32 	%r57, %r287, %r111;
	mov.b32 	%r289, 0;
	@%p42 bra 	$L__BB1_73;
	mov.b32 	%r288, 0;
$L__BB1_64:
	shl.b32 	%r210, %r288, 10;
	or.b32  	%r59, %r210, %r51;
	setp.ge.u32 	%p43, %r59, %r111;
	add.s32 	%r211, %r59, %r57;
	shl.b32 	%r212, %r211, 2;
	mov.u32 	%r213, _ZZ15cuda_covariancePfiiS_S_E9in_matrix;
	add.s32 	%r60, %r213, %r212;
	@%p43 bra 	$L__BB1_66;
	ld.shared.f32 	%f50, [%r56];
	ld.shared.f32 	%f51, [%r60];
	add.f32 	%f52, %f50, %f51;
	st.shared.f32 	[%r56], %f52;
$L__BB1_66:
	add.s32 	%r214, %r59, 1024;
	setp.ge.u32 	%p44, %r214, %r111;
	@%p44 bra 	$L__BB1_68;
	ld.shared.f32 	%f53, [%r56];
	ld.shared.f32 	%f54, [%r60+4096];
	add.f32 	%f55, %f53, %f54;
	st.shared.f32 	[%r56], %f55;
$L__BB1_68:
	add.s32 	%r215, %r59, 2048;
	setp.ge.u32 	%p45, %r215, %r111;
	@%p45 bra 	$L__BB1_70;
	ld.shared.f32 	%f56, [%r56];
	ld.shared.f32 	%f57, [%r60+8192];
	add.f32 	%f58, %f56, %f57;
	st.shared.f32 	[%r56], %f58;
$L__BB1_70:
	add.s32 	%r216, %r59, 3072;
	setp.ge.u32 	%p46, %r216, %r111;
	@%p46 bra 	$L__BB1_72;
	ld.shared.f32 	%f59, [%r56];
	ld.shared.f32 	%f60, [%r60+12288];
	add.f32 	%f61, %f59, %f60;
	st.shared.f32 	[%r56], %f61;
$L__BB1_72:
	add.s32 	%r288, %r288, 4;
	setp.ne.s32 	%p47, %r288, %r54;
	mov.u32 	%r289, %r54;
	@%p47 bra 	$L__BB1_64;
$L__BB1_73:
	setp.eq.s32 	%p48, %r53, 0;
	@%p48 bra 	$L__BB1_82;
	shl.b32 	%r217, %r289, 10;
	or.b32  	%r63, %r217, %r51;
	setp.ge.u32 	%p49, %r63, %r111;
	add.s32 	%r218, %r63, %r57;
	shl.b32 	%r219, %r218, 2;
	mov.u32 	%r220, _ZZ15cuda_covariancePfiiS_S_E9in_matrix;
	add.s32 	%r64, %r220, %r219;
	@%p49 bra 	$L__BB1_76;
	ld.shared.f32 	%f62, [%r56];
	ld.shared.f32 	%f63, [%r64];
	add.f32 	%f64, %f62, %f63;
	st.shared.f32 	[%r56], %f64;
$L__BB1_76:
	setp.eq.s32 	%p50, %r53, 1;
	@%p50 bra 	$L__BB1_82;
	add.s32 	%r221, %r63, 1024;
	setp.ge.u32 	%p51, %r221, %r111;
	@%p51 bra 	$L__BB1_79;
	ld.shared.f32 	%f65, [%r56];
	ld.shared.f32 	%f66, [%r64+4096];
	add.f32 	%f67, %f65, %f66;
	st.shared.f32 	[%r56], %f67;
$L__BB1_79:
	setp.eq.s32 	%p52, %r53, 2;
	@%p52 bra 	$L__BB1_82;
	add.s32 	%r222, %r63, 2048;
	setp.ge.u32 	%p53, %r222, %r111;
	@%p53 bra 	$L__BB1_82;
	ld.shared.f32 	%f68, [%r56];
	ld.shared.f32 	%f69, [%r64+8192];
	add.f32 	%f70, %f68, %f69;
	st.shared.f32 	[%r56], %f70;
$L__BB1_82:
	add.s32 	%r287, %r287, 1;
	setp.ne.s32 	%p54, %r287, %r52;
	@%p54 bra 	$L__BB1_62;
$L__BB1_83:
	bar.sync 	0;
	mov.u32 	%r66, %tid.x;
	shl.b32 	%r223, %r66, 2;
	mov.u32 	%r224, _ZZ15cuda_covariancePfiiS_S_E9temp_sum2;
	add.s32 	%r67, %r224, %r223;
	mov.b32 	%r225, 0;
	st.shared.u32 	[%r67], %r225;
	bar.sync 	0;
	setp.lt.s32 	%p55, %r111, 2;
	@%p55 bra 	$L__BB1_138;
	min.u32 	%r290, %r111, 1024;
	mul.lo.s32 	%r69, %r66, 5;
	max.u32 	%r226, %r1, 1;
	and.b32  	%r70, %r226, 5;
	add.s32 	%r71, %r70, -1;
	and.b32  	%r72, %r226, 1;
	and.b32  	%r73, %r226, -4;
	add.s32 	%r74, %r69, 1;
	add.s32 	%r75, %r69, 2;
	add.s32 	%r76, %r69, 3;
	add.s32 	%r77, %r69, 4;
	and.b32  	%r78, %r226, -8;
	neg.s32 	%r79, %r73;
	mad.lo.s32 	%r227, %r66, 20, 4096;
	add.s32 	%r80, %r224, %r227;
	mov.u32 	%r229, _ZZ15cuda_covariancePfiiS_S_E8temp_sum;
	add.s32 	%r81, %r229, %r227;
$L__BB1_85:
	setp.eq.s32 	%p56, %r112, 0;
	setp.ge.u32 	%p57, %r69, %r290;
	or.pred  	%p1, %p57, %p56;
	@%p1 bra 	$L__BB1_121;
	setp.lt.u32 	%p58, %r1, 2;
	mov.b32 	%r294, 0;
	@%p58 bra 	$L__BB1_110;
	mov.u32 	%r291, %r81;
	mov.u32 	%r292, %r80;
	mov.u32 	%r293, %r79;
$L__BB1_88:
	setp.ge.s32 	%p59, %r69, %r290;
	@%p59 bra 	$L__BB1_90;
	ld.shared.f32 	%f71, [%r292+-4096];
	ld.shared.f32 	%f72, [%r291+-4096];
	add.f32 	%f73, %f71, %f72;
	st.shared.f32 	[%r292+-4096], %f73;
$L__BB1_90:
	setp.ge.s32 	%p60, %r74, %r290;
	@%p60 bra 	$L__BB1_92;
	ld.shared.f32 	%f74, [%r292+-4096];
	ld.shared.f32 	%f75, [%r291+-4092];
	add.f32 	%f76, %f74, %f75;
	st.shared.f32 	[%r292+-4096], %f76;
$L__BB1_92:
	setp.ge.s32 	%p61, %r75, %r290;
	@%p61 bra 	$L__BB1_94;
	ld.shared.f32 	%f77, [%r292+-4096];
	ld.shared.f32 	%f78, [%r291+-4088];
	add.f32 	%f79, %f77, %f78;
	st.shared.f32 	[%r292+-4096], %f79;
$L__BB1_94:
	setp.ge.s32 	%p62, %r76, %r290;
	@%p62 bra 	$L__BB1_96;
	ld.shared.f32 	%f80, [%r292+-4096];
	ld.shared.f32 	%f81, [%r291+-4084];
	add.f32 	%f82, %f80, %f81;
	st.shared.f32 	[%r292+-4096], %f82;
$L__BB1_96:
	setp.ge.s32 	%p63, %r77, %r290;
	@%p63 bra 	$L__BB1_98;
	ld.shared.f32 	%f83, [%r292+-4096];
	ld.shared.f32 	%f84, [%r291+-4080];
	add.f32 	%f85, %f83, %f84;
	st.shared.f32 	[%r292+-4096], %f85;
$L__BB1_98:
	setp.ge.s32 	%p64, %r69, %r290;
	@%p64 bra 	$L__BB1_100;
	ld.shared.f32 	%f86, [%r292];
	ld.shared.f32 	%f87, [%r291];
	add.f32 	%f88, %f86, %f87;
	st.shared.f32 	[%r292], %f88;
$L__BB1_100:
	setp.ge.s32 	%p65, %r74, %r290;
	@%p65 bra 	$L__BB1_102;
	ld.shared.f32 	%f89, [%r292];
	ld.shared.f32 	%f90, [%r291+4];
	add.f32 	%f91, %f89, %f90;
	st.shared.f32 	[%r292], %f91;
$L__BB1_102:
	setp.ge.s32 	%p66, %r75, %r290;
	@%p66 bra 	$L__BB1_104;
	ld.shared.f32 	%f92, [%r292];
	ld.shared.f32 	%f93, [%r291+8];
	add.f32 	%f94, %f92, %f93;
	st.shared.f32 	[%r292], %f94;
$L__BB1_104:
	setp.ge.s32 	%p67, %r76, %r290;
	@%p67 bra 	$L__BB1_106;
	ld.shared.f32 	%f95, [%r292];
	ld.shared.f32 	%f96, [%r291+12];
	add.f32 	%f97, %f95, %f96;
	st.shared.f32 	[%r292], %f97;
$L__BB1_106:
	setp.ge.s32 	%p68, %r77, %r290;
	@%p68 bra 	$L__BB1_108;
	ld.shared.f32 	%f98, [%r292];
	ld.shared.f32 	%f99, [%r291+16];
	add.f32 	%f100, %f98, %f99;
	st.shared.f32 	[%r292], %f100;
$L__BB1_108:
	add.s32 	%r293, %r293, 2;
	add.s32 	%r292, %r292, 8192;
	add.s32 	%r291, %r291, 8192;
	setp.ne.s32 	%p69, %r293, 0;
	@%p69 bra 	$L__BB1_88;
	shl.b32 	%r294, %r73, 10;
$L__BB1_110:
	setp.eq.s32 	%p70, %r72, 0;
	@%p70 bra 	$L__BB1_121;
	add.s32 	%r231, %r294, %r69;
	shl.b32 	%r232, %r231, 2;
	add.s32 	%r94, %r224, %r232;
	setp.ge.s32 	%p71, %r69, %r290;
	add.s32 	%r95, %r229, %r232;
	@%p71 bra 	$L__BB1_113;
	ld.shared.f32 	%f101, [%r94];
	ld.shared.f32 	%f102, [%r95];
	add.f32 	%f103, %f101, %f102;
	st.shared.f32 	[%r94], %f103;
$L__BB1_113:
	setp.ge.s32 	%p72, %r74, %r290;
	@%p72 bra 	$L__BB1_115;
	ld.shared.f32 	%f104, [%r94];
	ld.shared.f32 	%f105, [%r95+4];
	add.f32 	%f106, %f104, %f105;
	st.shared.f32 	[%r94], %f106;
$L__BB1_115:
	setp.ge.s32 	%p73, %r75, %r290;
	@%p73 bra 	$L__BB1_117;
	ld.shared.f32 	%f107, [%r94];
	ld.shared.f32 	%f108, [%r95+8];
	add.f32 	%f109, %f107, %f108;
	st.shared.f32 	[%r94], %f109;
$L__BB1_117:
	setp.ge.s32 	%p74, %r76, %r290;
	@%p74 bra 	$L__BB1_119;
	ld.shared.f32 	%f110, [%r94];
	ld.shared.f32 	%f111, [%r95+12];
	add.f32 	%f112, %f110, %f111;
	st.shared.f32 	[%r94], %f112;
$L__BB1_119:
	setp.ge.s32 	%p75, %r77, %r290;
	@%p75 bra 	$L__BB1_121;
	ld.shared.f32 	%f113, [%r94];
	ld.shared.f32 	%f114, [%r95+16];
	add.f32 	%f115, %f113, %f114;
	st.shared.f32 	[%r94], %f115;
$L__BB1_121:
	bar.sync 	0;
	@%p1 bra 	$L__BB1_128;
	setp.lt.u32 	%p76, %r1, 4;
	mov.b32 	%r296, 0;
	@%p76 bra 	$L__BB1_126;
	mov.b32 	%r295, 0;
$L__BB1_124:
	shl.b32 	%r237, %r295, 10;
	add.s32 	%r238, %r237, %r69;
	shl.b32 	%r239, %r238, 2;
	add.s32 	%r241, %r224, %r239;
	ld.shared.f32 	%f116, [%r241];
	sub.s32 	%r243, %r238, %r223;
	shl.b32 	%r244, %r243, 2;
	add.s32 	%r246, %r229, %r244;
	st.shared.f32 	[%r246], %f116;
	ld.shared.f32 	%f117, [%r241+4096];
	st.shared.f32 	[%r246+4096], %f117;
	ld.shared.f32 	%f118, [%r241+8192];
	st.shared.f32 	[%r246+8192], %f118;
	ld.shared.f32 	%f119, [%r241+12288];
	st.shared.f32 	[%r246+12288], %f119;
	add.s32 	%r295, %r295, 4;
	setp.ne.s32 	%p77, %r295, %r73;
	@%p77 bra 	$L__BB1_124;
	shl.b32 	%r296, %r73, 10;
$L__BB1_126:
	setp.eq.s32 	%p78, %r72, 0;
	@%p78 bra 	$L__BB1_128;
	add.s32 	%r247, %r296, %r69;
	shl.b32 	%r248, %r247, 2;
	add.s32 	%r250, %r224, %r248;
	ld.shared.f32 	%f120, [%r250];
	sub.s32 	%r252, %r247, %r223;
	shl.b32 	%r253, %r252, 2;
	add.s32 	%r255, %r229, %r253;
	st.shared.f32 	[%r255], %f120;
$L__BB1_128:
	setp.eq.s32 	%p79, %r112, 0;
	bar.sync 	0;
	@%p79 bra 	$L__BB1_137;
	setp.lt.u32 	%p80, %r1, 8;
	mov.b32 	%r299, 0;
	@%p80 bra 	$L__BB1_132;
	mov.b32 	%r297, 0;
$L__BB1_131:
	.pragma "nounroll";
	shl.b32 	%r258, %r297, 12;
	add.s32 	%r259, %r67, %r258;
	mov.b32 	%r260, 0;
	st.shared.u32 	[%r259], %r260;
	st.shared.u32 	[%r259+4096], %r260;
	st.shared.u32 	[%r259+8192], %r260;
	st.shared.u32 	[%r259+12288], %r260;
	st.shared.u32 	[%r259+16384], %r260;
	st.shared.u32 	[%r259+20480], %r260;
	st.shared.u32 	[%r259+24576], %r260;
	st.shared.u32 	[%r259+28672], %r260;
	add.s32 	%r297, %r297, 8;
	setp.ne.s32 	%p81, %r297, %r78;
	mov.u32 	%r299, %r78;
	@%p81 bra 	$L__BB1_131;
$L__BB1_132:
	setp.eq.s32 	%p82, %r70, 0;
	@%p82 bra 	$L__BB1_137;
	setp.lt.u32 	%p83, %r71, 3;
	@%p83 bra 	$L__BB1_135;
	shl.b32 	%r261, %r299, 12;
	add.s32 	%r262, %r67, %r261;
	mov.b32 	%r263, 0;
	st.shared.u32 	[%r262], %r263;
	st.shared.u32 	[%r262+4096], %r263;
	st.shared.u32 	[%r262+8192], %r263;
	st.shared.u32 	[%r262+12288], %r263;
	add.s32 	%r299, %r299, 4;
$L__BB1_135:
	setp.eq.s32 	%p84, %r72, 0;
	@%p84 bra 	$L__BB1_137;
	shl.b32 	%r264, %r299, 12;
	add.s32 	%r265, %r67, %r264;
	mov.b32 	%r266, 0;
	st.shared.u32 	[%r265], %r266;
$L__BB1_137:
	bar.sync 	0;
	setp.gt.s32 	%p85, %r290, 5;
	add.s32 	%r267, %r290, -1;
	mul.hi.u32 	%r268, %r267, -858993459;
	shr.u32 	%r269, %r268, 2;
	add.s32 	%r290, %r269, 1;
	@%p85 bra 	$L__BB1_85;
$L__BB1_138:
	setp.eq.s32 	%p86, %r112, 0;
	@%p86 bra 	$L__BB1_144;
	max.u32 	%r82, %r1, 1;
	setp.lt.u32 	%p87, %r1, 4;
	mov.b32 	%r302, 0;
	@%p87 bra 	$L__BB1_142;
	and.b32  	%r302, %r82, -4;
	neg.s32 	%r301, %r302;
	mov.u32 	%r272, _ZZ15cuda_covariancePfiiS_S_E8temp_sum;
	add.s32 	%r300, %r272, 8;
	add.s64 	%rd70, %rd2, 8;
$L__BB1_141:
	ld.shared.f32 	%f121, [%r300+-8];
	st.global.f32 	[%rd70+-8], %f121;
	ld.shared.f32 	%f122, [%r300+-4];
	st.global.f32 	[%rd70+-4], %f122;
	ld.shared.f32 	%f123, [%r300];
	st.global.f32 	[%rd70], %f123;
	ld.shared.f32 	%f124, [%r300+4];
	st.global.f32 	[%rd70+4], %f124;
	add.s32 	%r301, %r301, 4;
	add.s32 	%r300, %r300, 16;
	add.s64 	%rd70, %rd70, 16;
	setp.ne.s32 	%p88, %r301, 0;
	@%p88 bra 	$L__BB1_141;
$L__BB1_142:
	and.b32  	%r273, %r82, 1;
	setp.eq.b32 	%p89, %r273, 1;
	not.pred 	%p90, %p89;
	@%p90 bra 	$L__BB1_144;
	shl.b32 	%r274, %r302, 2;
	mov.u32 	%r275, _ZZ15cuda_covariancePfiiS_S_E8temp_sum;
	add.s32 	%r276, %r275, %r274;
	ld.shared.f32 	%f125, [%r276];
	mul.wide.u32 	%rd68, %r302, 4;
	add.s64 	%rd69, %rd2, %rd68;
	st.global.f32 	[%rd69], %f125;
$L__BB1_144:
	ret;

}


// ===== COMPILED SASS (sm_100) =====

	.target	sm_100

	.elftype	@"ET_EXEC"


//--------------------- .note.nv.tkinfo           --------------------------
	.section	.note.nv.tkinfo,"",@"SHT_NOTE"
	.sectionflags	@"SHF_NOTE_NV_TKINFO"
	.tkinfo
        /*0018*/ 	.word	0x00000002
        /*0030*/ 	.string	""
        /*0030*/ 	.string	"ptxas"
        /*0030*/ 	.string	"Cuda compilation tools, release 13.0, V13.0.88"
        /*0030*/ 	.string	"Build cuda_13.0.r13.0/compiler.36424714_0"
        /*0030*/ 	.string	"-arch sm_100 -m 64 "



//--------------------- .note.nv.cuinfo           --------------------------
	.section	.note.nv.cuinfo,"",@"SHT_NOTE"
	.sectionflags	@"SHF_NOTE_NV_CUINFO"
        /*0018*/ 	.short	0x0002
        /*001a*/ 	.short	0x0064
        /*001c*/ 	.short	0x0082
	.zero		2


//--------------------- .nv.info                  --------------------------
	.section	.nv.info,"",@"SHT_CUDA_INFO"
	.align	4


	//----- nvinfo : EIATTR_REGCOUNT
	.align		4
        /*0000*/ 	.byte	0x04, 0x2f
        /*0002*/ 	.short	(.L_2 - .L_1)
	.align		4
.L_1:
        /*0004*/ 	.word	index@(_Z9cuda_meanPfiiS_)
        /*0008*/ 	.word	0x00000018


	//----- nvinfo : EIATTR_FRAME_SIZE
	.align		4
.L_2:
        /*000c*/ 	.byte	0x04, 0x11
        /*000e*/ 	.short	(.L_4 - .L_3)
	.align		4
.L_3:
        /*0010*/ 	.word	index@(_Z9cuda_meanPfiiS_)
        /*0014*/ 	.word	0x00000018


	//----- nvinfo : EIATTR_REGCOUNT
	.align		4
.L_4:
        /*0018*/ 	.byte	0x04, 0x2f
        /*001a*/ 	.short	(.L_6 - .L_5)
	.align		4
.L_5:
        /*001c*/ 	.word	index@(_Z15cuda_covariancePfiiS_S_)
        /*0020*/ 	.word	0x00000020


	//----- nvinfo : EIATTR_FRAME_SIZE
	.align		4
.L_6:
        /*0024*/ 	.byte	0x04, 0x11
        /*0026*/ 	.short	(.L_8 - .L_7)
	.align		4
.L_7:
        /*0028*/ 	.word	index@(_Z15cuda_covariancePfiiS_S_)
        /*002c*/ 	.word	0x00000000


	//----- nvinfo : EIATTR_MIN_STACK_SIZE
	.align		4
.L_8:
        /*0030*/ 	.byte	0x04, 0x12
        /*0032*/ 	.short	(.L_10 - .L_9)
	.align		4
.L_9:
        /*0034*/ 	.word	index@(_Z15cuda_covariancePfiiS_S_)
        /*0038*/ 	.word	0x00000000


	//----- nvinfo : EIATTR_MIN_STACK_SIZE
	.align		4
.L_10:
        /*003c*/ 	.byte	0x04, 0x12
        /*003e*/ 	.short	(.L_12 - .L_11)
	.align		4
.L_11:
        /*0040*/ 	.word	index@(_Z9cuda_meanPfiiS_)
        /*0044*/ 	.word	0x00000018
.L_12:


//--------------------- .nv.compat                --------------------------
	.section	.nv.compat,"",@"SHT_CUDA_COMPAT_INFO"
	.align	4
        /*0000*/ 	.byte	0x02, 0x09, 0x00, 0x00, 0x02, 0x02, 0x01, 0x00, 0x02, 0x05, 0x05, 0x00, 0x03, 0x07, 0x01, 0x01
        /*0010*/ 	.byte	0x02, 0x03, 0x00, 0x00, 0x02, 0x06, 0x01, 0x00, 0x04, 0x0b, 0x08, 0x00, 0x09, 0x00, 0x00, 0x00
        /*0020*/ 	.byte	0x00, 0x00, 0x00, 0x00


//--------------------- .nv.info._Z15cuda_covariancePfiiS_S_ --------------------------
	.section	.nv.info._Z15cuda_covariancePfiiS_S_,"",@"SHT_CUDA_INFO"
	.sectionflags	@""
	.align	4


	//----- nvinfo : EIATTR_CUDA_API_VERSION
	.align		4
        /*0000*/ 	.byte	0x04, 0x37
        /*0002*/ 	.short	(.L_14 - .L_13)
.L_13:
        /*0004*/ 	.word	0x00000082


	//----- nvinfo : EIATTR_KPARAM_INFO
	.align		4
.L_14:
        /*0008*/ 	.byte	0x04, 0x17
        /*000a*/ 	.short	(.L_16 - .L_15)
.L_15:
        /*000c*/ 	.word	0x00000000
        /*0010*/ 	.short	0x0004
        /*0012*/ 	.short	0x0018
        /*0014*/ 	.byte	0x00, 0xf5, 0x21, 0x00


	//----- nvinfo : EIATTR_KPARAM_INFO
	.align		4
.L_16:
        /*0018*/ 	.byte	0x04, 0x17
        /*001a*/ 	.short	(.L_18 - .L_17)
.L_17:
        /*001c*/ 	.word	0x00000000
        /*0020*/ 	.short	0x0003
        /*0022*/ 	.short	0x0010
        /*0024*/ 	.byte	0x00, 0xf5, 0x21, 0x00


	//----- nvinfo : EIATTR_KPARAM_INFO
	.align		4
.L_18:
        /*0028*/ 	.byte	0x04, 0x17
        /*002a*/ 	.short	(.L_20 - .L_19)
.L_19:
        /*002c*/ 	.word	0x00000000
        /*0030*/ 	.short	0x0002
        /*0032*/ 	.short	0x000c
        /*0034*/ 	.byte	0x00, 0xf0, 0x11, 0x00


	//----- nvinfo : EIATTR_KPARAM_INFO
	.align		4
.L_20:
        /*0038*/ 	.byte	0x04, 0x17
        /*003a*/ 	.short	(.L_22 - .L_21)
.L_21:
        /*003c*/ 	.word	0x00000000
        /*0040*/ 	.short	0x0001
        /*0042*/ 	.short	0x0008
        /*0044*/ 	.byte	0x00, 0xf0, 0x11, 0x00


	//----- nvinfo : EIATTR_KPARAM_INFO
	.align		4
.L_22:
        /*0048*/ 	.byte	0x04, 0x17
        /*004a*/ 	.short	(.L_24 - .L_23)
.L_23:
        /*004c*/ 	.word	0x00000000
        /*0050*/ 	.short	0x0000
        /*0052*/ 	.short	0x0000
        /*0054*/ 	.byte	0x00, 0xf5, 0x21, 0x00


	//----- nvinfo : EIATTR_SPARSE_MMA_MASK
	.align		4
.L_24:
        /*0058*/ 	.byte	0x03, 0x50
        /*005a*/ 	.short	0x0000


	//----- nvinfo : EIATTR_MAXREG_COUNT
	.align		4
        /*005c*/ 	.byte	0x03, 0x1b
        /*005e*/ 	.short	0x00ff


	//----- nvinfo : EIATTR_NUM_BARRIERS
	.align		4
        /*0060*/ 	.byte	0x02, 0x4c
        /*0062*/ 	.byte	0x01
	.zero		1


	//----- nvinfo : EIATTR_MERCURY_ISA_VERSION
	.align		4
        /*0064*/ 	.byte	0x03, 0x5f
        /*0066*/ 	.short	0x0101


	//----- nvinfo : EIATTR_VRC_CTA_INIT_COUNT
	.align		4
        /*0068*/ 	.byte	0x02, 0x4a
	.zero		1
	.zero		1


	//----- nvinfo : EIATTR_EXIT_INSTR_OFFSETS
	.align		4
        /*006c*/ 	.byte	0x04, 0x1c
        /*006e*/ 	.short	(.L_26 - .L_25)


	//   ....[0]....
.L_25:
        /*0070*/ 	.word	0x00004b00


	//   ....[1]....
        /*0074*/ 	.word	0x00005100


	//   ....[2]....
        /*0078*/ 	.word	0x000051a0


	//----- nvinfo : EIATTR_CRS_STACK_SIZE
	.align		4
.L_26:
        /*007c*/ 	.byte	0x04, 0x1e
        /*007e*/ 	.short	(.L_28 - .L_27)
.L_27:
        /*0080*/ 	.word	0x00000000


	//----- nvinfo : EIATTR_CBANK_PARAM_SIZE
	.align		4
.L_28:
        /*0084*/ 	.byte	0x03, 0x19
        /*0086*/ 	.short	0x0020


	//----- nvinfo : EIATTR_PARAM_CBANK
	.align		4
        /*0088*/ 	.byte	0x04, 0x0a
        /*008a*/ 	.short	(.L_30 - .L_29)
	.align		4
.L_29:
        /*008c*/ 	.word	index@(.nv.constant0._Z15cuda_covariancePfiiS_S_)
        /*0090*/ 	.short	0x0380
        /*0092*/ 	.short	0x0020


	//----- nvinfo : EIATTR_SW_WAR
	.align		4
.L_30:
        /*0094*/ 	.byte	0x04, 0x36
        /*0096*/ 	.short	(.L_32 - .L_31)
.L_31:
        /*0098*/ 	.word	0x00000008
.L_32:


//--------------------- .nv.info._Z9cuda_meanPfiiS_ --------------------------
	.section	.nv.info._Z9cuda_meanPfiiS_,"",@"SHT_CUDA_INFO"
	.sectionflags	@""
	.align	4


	//----- nvinfo : EIATTR_CUDA_API_VERSION
	.align		4
        /*0000*/ 	.byte	0x04, 0x37
        /*0002*/ 	.short	(.L_34 - .L_33)
.L_33:
        /*0004*/ 	.word	0x00000082


	//----- nvinfo : EIATTR_KPARAM_INFO
	.align		4
.L_34:
        /*0008*/ 	.byte	0x04, 0x17
        /*000a*/ 	.short	(.L_36 - .L_35)
.L_35:
        /*000c*/ 	.word	0x00000000
        /*0010*/ 	.short	0x0003
        /*0012*/ 	.short	0x0010
        /*0014*/ 	.byte	0x00, 0xf5, 0x21, 0x00


	//----- nvinfo : EIATTR_KPARAM_INFO
	.align		4
.L_36:
        /*0018*/ 	.byte	0x04, 0x17
        /*001a*/ 	.short	(.L_38 - .L_37)
.L_37:
        /*001c*/ 	.word	0x00000000
        /*0020*/ 	.short	0x0002
        /*0022*/ 	.short	0x000c
        /*0024*/ 	.byte	0x00, 0xf0, 0x11, 0x00


	//----- nvinfo : EIATTR_KPARAM_INFO
	.align		4
.L_38:
        /*0028*/ 	.byte	0x04, 0x17
        /*002a*/ 	.short	(.L_40 - .L_39)
.L_39:
        /*002c*/ 	.word	0x00000000
        /*0030*/ 	.short	0x0001
        /*0032*/ 	.short	0x0008
        /*0034*/ 	.byte	0x00, 0xf0, 0x11, 0x00


	//----- nvinfo : EIATTR_KPARAM_INFO
	.align		4
.L_40:
        /*0038*/ 	.byte	0x04, 0x17
        /*003a*/ 	.short	(.L_42 - .L_41)
.L_41:
        /*003c*/ 	.word	0x00000000
        /*0040*/ 	.short	0x0000
        /*0042*/ 	.short	0x0000
        /*0044*/ 	.byte	0x00, 0xf5, 0x21, 0x00


	//----- nvinfo : EIATTR_SPARSE_MMA_MASK
	.align		4
.L_42:
        /*0048*/ 	.byte	0x03, 0x50
        /*004a*/ 	.short	0x0000


	//----- nvinfo : EIATTR_MAXREG_COUNT
	.align		4
        /*004c*/ 	.byte	0x03, 0x1b
        /*004e*/ 	.short	0x00ff


	//----- nvinfo : EIATTR_EXTERNS
	.align		4
        /*0050*/ 	.byte	0x04, 0x0f
        /*0052*/ 	.short	(.L_44 - .L_43)


	//   ....[0]....
	.align		4
.L_43:
        /*0054*/ 	.word	index@(vprintf)


	//----- nvinfo : EIATTR_MERCURY_ISA_VERSION
	.align		4
.L_44:
        /*0058*/ 	.byte	0x03, 0x5f
        /*005a*/ 	.short	0x0101


	//----- nvinfo : EIATTR_VRC_CTA_INIT_COUNT
	.align		4
        /*005c*/ 	.byte	0x02, 0x4a
	.zero		1
	.zero		1


	//----- nvinfo : EIATTR_SYSCALL_OFFSETS
	.align		4
        /*0060*/ 	.byte	0x04, 0x46
        /*0062*/ 	.short	(.L_46 - .L_45)


	//   ....[0]....
.L_45:
        /*0064*/ 	.word	0x000001a0


	//----- nvinfo : EIATTR_EXIT_INSTR_OFFSETS
	.align		4
.L_46:
        /*0068*/ 	.byte	0x04, 0x1c
        /*006a*/ 	.short	(.L_48 - .L_47)


	//   ....[0]....
.L_47:
        /*006c*/ 	.word	0x000001b0


	//----- nvinfo : EIATTR_CBANK_PARAM_SIZE
	.align		4
.L_48:
        /*0070*/ 	.byte	0x03, 0x19
        /*0072*/ 	.short	0x0018


	//----- nvinfo : EIATTR_PARAM_CBANK
	.align		4
        /*0074*/ 	.byte	0x04, 0x0a
        /*0076*/ 	.short	(.L_50 - .L_49)
	.align		4
.L_49:
        /*0078*/ 	.word	index@(.nv.constant0._Z9cuda_meanPfiiS_)
        /*007c*/ 	.short	0x0380
        /*007e*/ 	.short	0x0018


	//----- nvinfo : EIATTR_SW_WAR
	.align		4
.L_50:
        /*0080*/ 	.byte	0x04, 0x36
        /*0082*/ 	.short	(.L_52 - .L_51)
.L_51:
        /*0084*/ 	.word	0x00000008
.L_52:


//--------------------- .nv.callgraph             --------------------------
	.section	.nv.callgraph,"",@"SHT_CUDA_CALLGRAPH"
	.align	4
	.sectionentsize	8
	.align		4
        /*0000*/ 	.word	0x00000000
	.align		4
        /*0004*/ 	.word	0xffffffff
	.align		4
        /*0008*/ 	.word	index@(_Z9cuda_meanPfiiS_)
	.align		4
        /*000c*/ 	.word	index@(vprintf)
	.align		4
        /*0010*/ 	.word	0x00000000
	.align		4
        /*0014*/ 	.word	0xfffffffe
	.align		4
        /*0018*/ 	.word	0x00000000
	.align		4
        /*001c*/ 	.word	0xfffffffd
	.align		4
        /*0020*/ 	.word	0x00000000
	.align		4
        /*0024*/ 	.word	0xfffffffc


//--------------------- .nv.constant4             --------------------------
	.section	.nv.constant4,"a",@progbits
	.align	8
	.align		8
.nv.constant4:
        /*0000*/ 	.dword	$str
	.align		8
        /*0008*/ 	.dword	vprintf


//--------------------- .text._Z15cuda_covariancePfiiS_S_ --------------------------
	.section	.text._Z15cuda_covariancePfiiS_S_,"ax",@progbits
	.align	128
        .global         _Z15cuda_covariancePfiiS_S_
        .type           _Z15cuda_covariancePfiiS_S_,@function
        .size           _Z15cuda_covariancePfiiS_S_,(.L_x_64 - _Z15cuda_covariancePfiiS_S_)
        .other          _Z15cuda_covariancePfiiS_S_,@"STO_CUDA_ENTRY STV_DEFAULT"
_Z15cuda_covariancePfiiS_S_:
.text._Z15cuda_covariancePfiiS_S_:
[----:B------:R-:W-:Y:S08]  /*0000*/  LDC R1, c[0x0][0x37c] ;  /* 0x0000df00ff017b82 */ /* 0x000ff00000000800 */
[----:B------:R-:W0:Y:S01]  /*0010*/  LDC R7, c[0x0][0x38c] ;  /* 0x0000e300ff077b82 */ /* 0x000e220000000800 */
[----:B------:R-:W1:Y:S01]  /*0020*/  LDCU.64 UR10, c[0x0][0x358] ;  /* 0x00006b00ff0a77ac */ /* 0x000e620008000a00 */
[C---:B0-----:R-:W-:Y:S01]  /*0030*/  ISETP.NE.AND P0, PT, R7.reuse, RZ, PT ;  /* 0x000000ff0700720c */ /* 0x041fe20003f05270 */
[----:B------:R-:W-:-:S12]  /*0040*/  IMAD R21, R7, R7, RZ ;  /* 0x0000000707157224 */ /* 0x000fd800078e02ff */
[----:B-1----:R-:W-:Y:S05]  /*0050*/  @!P0 BRA `(.L_x_0) ;  /* 0x0000000400608947 */ /* 0x002fea0003800000 */
[----:B------:R-:W0:Y:S01]  /*0060*/  S2R R3, SR_TID.X ;  /* 0x0000000000037919 */ /* 0x000e220000002100 */
[C---:B------:R-:W-:Y:S01]  /*0070*/  ISETP.GE.U32.AND P0, PT, R21.reuse, 0x8, PT ;  /* 0x000000081500780c */ /* 0x040fe20003f06070 */
[----:B------:R-:W-:Y:S01]  /*0080*/  IMAD.MOV.U32 R2, RZ, RZ, RZ ;  /* 0x000000ffff027224 */ /* 0x000fe200078e00ff */
[----:B------:R-:W-:-:S04]  /*0090*/  VIMNMX.U32 R0, PT, PT, R21, 0x1, !PT ;  /* 0x0000000115007848 */ /* 0x000fc80007fe0000 */
[----:B------:R-:W-:-:S04]  /*00a0*/  LOP3.LUT R4, R0, 0x5, RZ, 0xc0, !PT ;  /* 0x0000000500047812 */ /* 0x000fc800078ec0ff */
[----:B------:R-:W-:-:S03]  /*00b0*/  ISETP.NE.AND P1, PT, R4, RZ, PT ;  /* 0x000000ff0400720c */ /* 0x000fc60003f25270 */
[----:B------:R-:W-:Y:S10]  /*00c0*/  @!P0 BRA `(.L_x_1) ;  /* 0x00000000009c8947 */ /* 0x000ff40003800000 */
[----:B------:R-:W1:Y:S01]  /*00d0*/  S2UR UR8, SR_CgaCtaId ;  /* 0x00000000000879c3 */ /* 0x000e620000008800 */
[----:B------:R-:W-:Y:S01]  /*00e0*/  UMOV UR4, 0x400 ;  /* 0x0000040000047882 */ /* 0x000fe20000000000 */
[----:B------:R-:W-:Y:S01]  /*00f0*/  LOP3.LUT R2, R0, 0xfffffff8, RZ, 0xc0, !PT ;  /* 0xfffffff800027812 */ /* 0x000fe200078ec0ff */
[----:B------:R-:W-:Y:S01]  /*0100*/  UIADD3 UR6, UPT, UPT, UR4, 0x4000, URZ ;  /* 0x0000400004067890 */ /* 0x000fe2000fffe0ff */
[----:B0-----:R-:W-:Y:S01]  /*0110*/  IMAD.SHL.U32 R5, R3, 0x4, RZ ;  /* 0x0000000403057824 */ /* 0x001fe200078e00ff */
[----:B------:R-:W-:Y:S02]  /*0120*/  UIADD3 UR7, UPT, UPT, UR4, 0x8000, URZ ;  /* 0x0000800004077890 */ /* 0x000fe4000fffe0ff */
[----:B-1----:R-:W-:Y:S02]  /*0130*/  ULEA UR5, UR8, UR4, 0x18 ;  /* 0x0000000408057291 */ /* 0x002fe4000f8ec0ff */
[----:B------:R-:W-:Y:S02]  /*0140*/  ULEA UR6, UR8, UR6, 0x18 ;  /* 0x0000000608067291 */ /* 0x000fe4000f8ec0ff */
[----:B------:R-:W-:Y:S01]  /*0150*/  ULEA UR7, UR8, UR7, 0x18 ;  /* 0x0000000708077291 */ /* 0x000fe2000f8ec0ff */
[----:B------:R-:W-:-:S11]  /*0160*/  UMOV UR4, URZ ;  /* 0x000000ff00047c82 */ /* 0x000fd60008000000 */
.L_x_2:
[----:B------:R-:W-:Y:S02]  /*0170*/  USHF.L.U32 UR8, UR4, 0xc, URZ ;  /* 0x0000000c04087899 */ /* 0x000fe400080006ff */
[----:B------:R-:W-:-:S04]  /*0180*/  UIADD3 UR4, UPT, UPT, UR4, 0x8, URZ ;  /* 0x0000000804047890 */ /* 0x000fc8000fffe0ff */
[----:B-1----:R-:W-:Y:S02]  /*0190*/  LOP3.LUT R6, R5, UR8, RZ, 0xfc, !PT ;  /* 0x0000000805067c12 */ /* 0x002fe4000f8efcff */
[----:B------:R-:W-:-:S03]  /*01a0*/  ISETP.NE.AND P0, PT, R2, UR4, PT ;  /* 0x0000000402007c0c */ /* 0x000fc6000bf05270 */
[----:B------:R1:W-:Y:S04]  /*01b0*/  STS [R6+UR5], RZ ;  /* 0x000000ff06007988 */ /* 0x0003e80008000805 */
[----:B------:R1:W-:Y:S04]  /*01c0*/  STS [R6+UR6], RZ ;  /* 0x000000ff06007988 */ /* 0x0003e80008000806 */
[----:B------:R1:W-:Y:S04]  /*01d0*/  STS [R6+UR7], RZ ;  /* 0x000000ff06007988 */ /* 0x0003e80008000807 */
[----:B------:R1:W-:Y:S04]  /*01e0*/  STS [R6+UR5+0x1000], RZ ;  /* 0x001000ff06007988 */ /* 0x0003e80008000805 */
        /* <DEDUP_REMOVED lines=19> */
[----:B------:R1:W-:Y:S01]  /*0320*/  STS [R6+UR7+0x7000], RZ ;  /* 0x007000ff06007988 */ /* 0x0003e20008000807 */
[----:B------:R-:W-:Y:S05]  /*0330*/  @P0 BRA `(.L_x_2) ;  /* 0xfffffffc008c0947 */ /* 0x000fea000383ffff */
.L_x_1:
[----:B------:R-:W-:Y:S05]  /*0340*/  @!P1 BRA `(.L_x_0) ;  /* 0x0000000000a49947 */ /* 0x000fea0003800000 */
[----:B------:R-:W-:Y:S02]  /*0350*/  ISETP.GE.U32.AND P0, PT, R4, 0x4, PT ;  /* 0x000000040400780c */ /* 0x000fe40003f06070 */
[----:B------:R-:W-:-:S04]  /*0360*/  LOP3.LUT R0, R0, 0x1, RZ, 0xc0, !PT ;  /* 0x0000000100007812 */ /* 0x000fc800078ec0ff */
[----:B------:R-:W-:-:S07]  /*0370*/  ISETP.NE.U32.AND P1, PT, R0, 0x1, PT ;  /* 0x000000010000780c */ /* 0x000fce0003f25070 */
[----:B------:R-:W-:Y:S06]  /*0380*/  @!P0 BRA `(.L_x_3) ;  /* 0x00000000005c8947 */ /* 0x000fec0003800000 */
[----:B------:R-:W2:Y:S01]  /*0390*/  S2UR UR5, SR_CgaCtaId ;  /* 0x00000000000579c3 */ /* 0x000ea20000008800 */
[----:B------:R-:W-:Y:S01]  /*03a0*/  UMOV UR4, 0x400 ;  /* 0x0000040000047882 */ /* 0x000fe20000000000 */
[C---:B------:R-:W-:Y:S01]  /*03b0*/  IMAD.SHL.U32 R0, R2.reuse, 0x1000, RZ ;  /* 0x0000100002007824 */ /* 0x040fe200078e00ff */
[----:B------:R-:W-:Y:S01]  /*03c0*/  UIADD3 UR6, UPT, UPT, UR4, 0x4000, URZ ;  /* 0x0000400004067890 */ /* 0x000fe2000fffe0ff */
[----:B0-----:R-:W-:Y:S01]  /*03d0*/  SHF.L.U32 R5, R3, 0x2, RZ ;  /* 0x0000000203057819 */ /* 0x001fe200000006ff */
[----:B------:R-:W-:Y:S01]  /*03e0*/  UIADD3 UR7, UPT, UPT, UR4, 0x8000, URZ ;  /* 0x0000800004077890 */ /* 0x000fe2000fffe0ff */
[----:B------:R-:W-:Y:S02]  /*03f0*/  VIADD R2, R2, 0x4 ;  /* 0x0000000402027836 */ /* 0x000fe40000000000 */
[----:B------:R-:W-:Y:S01]  /*0400*/  LOP3.LUT R0, R0, R5, RZ, 0xfc, !PT ;  /* 0x0000000500007212 */ /* 0x000fe200078efcff */
[----:B--2---:R-:W-:Y:S02]  /*0410*/  ULEA UR4, UR5, UR4, 0x18 ;  /* 0x0000000405047291 */ /* 0x004fe4000f8ec0ff */
[----:B------:R-:W-:-:S02]  /*0420*/  ULEA UR6, UR5, UR6, 0x18 ;  /* 0x0000000605067291 */ /* 0x000fc4000f8ec0ff */
[----:B------:R-:W-:-:S05]  /*0430*/  ULEA UR7, UR5, UR7, 0x18 ;  /* 0x0000000705077291 */ /* 0x000fca000f8ec0ff */
        /* <DEDUP_REMOVED lines=11> */
[----:B------:R2:W-:Y:S02]  /*04f0*/  STS [R0+UR7+0x3000], RZ ;  /* 0x003000ff00007988 */ /* 0x0005e40008000807 */
.L_x_3:
[----:B------:R-:W-:Y:S05]  /*0500*/  @P1 BRA `(.L_x_0) ;  /* 0x0000000000341947 */ /* 0x000fea0003800000 */
[----:B------:R-:W3:Y:S01]  /*0510*/  S2UR UR5, SR_CgaCtaId ;  /* 0x00000000000579c3 */ /* 0x000ee20000008800 */
[----:B------:R-:W-:Y:S01]  /*0520*/  UMOV UR4, 0x400 ;  /* 0x0000040000047882 */ /* 0x000fe20000000000 */
[----:B------:R-:W-:Y:S01]  /*0530*/  IMAD.SHL.U32 R2, R2, 0x1000, RZ ;  /* 0x0000100002027824 */ /* 0x000fe200078e00ff */
[----:B------:R-:W-:Y:S01]  /*0540*/  UIADD3 UR6, UPT, UPT, UR4, 0x4000, URZ ;  /* 0x0000400004067890 */ /* 0x000fe2000fffe0ff */
[----:B0-----:R-:W-:Y:S01]  /*0550*/  SHF.L.U32 R3, R3, 0x2, RZ ;  /* 0x0000000203037819 */ /* 0x001fe200000006ff */
[----:B------:R-:W-:-:S03]  /*0560*/  UIADD3 UR7, UPT, UPT, UR4, 0x8000, URZ ;  /* 0x0000800004077890 */ /* 0x000fc6000fffe0ff */
[----:B------:R-:W-:Y:S01]  /*0570*/  LOP3.LUT R2, R2, R3, RZ, 0xfc, !PT ;  /* 0x0000000302027212 */ /* 0x000fe200078efcff */
[----:B---3--:R-:W-:Y:S02]  /*0580*/  ULEA UR4, UR5, UR4, 0x18 ;  /* 0x0000000405047291 */ /* 0x008fe4000f8ec0ff */
[----:B------:R-:W-:Y:S02]  /*0590*/  ULEA UR6, UR5, UR6, 0x18 ;  /* 0x0000000605067291 */ /* 0x000fe4000f8ec0ff */
[----:B------:R-:W-:-:S05]  /*05a0*/  ULEA UR7, UR5, UR7, 0x18 ;  /* 0x0000000705077291 */ /* 0x000fca000f8ec0ff */
[----:B------:R3:W-:Y:S04]  /*05b0*/  STS [R2+UR4], RZ ;  /* 0x000000ff02007988 */ /* 0x0007e80008000804 */
[----:B------:R3:W-:Y:S04]  /*05c0*/  STS [R2+UR6], RZ ;  /* 0x000000ff02007988 */ /* 0x0007e80008000806 */
[----:B------:R3:W-:Y:S02]  /*05d0*/  STS [R2+UR7], RZ ;  /* 0x000000ff02007988 */ /* 0x0007e40008000807 */
.L_x_0:
[----:B-1----:R-:W1:Y:S02]  /*05e0*/  LDC R6, c[0x0][0x388] ;  /* 0x0000e200ff067b82 */ /* 0x002e640000000800 */
[C---:B-1----:R-:W-:Y:S01]  /*05f0*/  ISETP.GE.AND P0, PT, R6.reuse, 0x1, PT ;  /* 0x000000010600780c */ /* 0x042fe20003f06270 */
[----:B--2---:R-:W-:-:S03]  /*0600*/  VIADD R0, R6, 0x3ff ;  /* 0x000003ff06007836 */ /* 0x004fc60000000000 */
[----:B------:R-:W-:Y:S02]  /*0610*/  ISETP.LT.OR P0, PT, R7, 0x1, !P0 ;  /* 0x000000010700780c */ /* 0x000fe40004701670 */
[----:B0-----:R-:W-:-:S04]  /*0620*/  SHF.R.S32.HI R3, RZ, 0x1f, R0 ;  /* 0x0000001fff037819 */ /* 0x001fc80000011400 */
[----:B------:R-:W-:-:S04]  /*0630*/  LEA.HI R3, R3, R0, RZ, 0xa ;  /* 0x0000000003037211 */ /* 0x000fc800078f50ff */
[----:B------:R-:W-:-:S03]  /*0640*/  SHF.R.S32.HI R20, RZ, 0xa, R3 ;  /* 0x0000000aff147819 */ /* 0x000fc60000011403 */
[----:B------:R-:W-:Y:S05]  /*0650*/  @P0 BRA `(.L_x_4) ;  /* 0x0000000400e00947 */ /* 0x000fea0003800000 */
[----:B------:R-:W0:Y:S01]  /*0660*/  S2R R0, SR_TID.X ;  /* 0x0000000000007919 */ /* 0x000e220000002100 */
[----:B------:R-:W-:Y:S01]  /*0670*/  VIMNMX R15, PT, PT, R20, 0x1, !PT ;  /* 0x00000001140f7848 */ /* 0x000fe20007fe0100 */
[----:B------:R-:W-:-:S03]  /*0680*/  HFMA2 R14, -RZ, RZ, 0, 0 ;  /* 0x00000000ff0e7431 */ /* 0x000fc600000001ff */
[C---:B------:R-:W-:Y:S02]  /*0690*/  LOP3.LUT R18, R15.reuse, 0x3, RZ, 0xc0, !PT ;  /* 0x000000030f127812 */ /* 0x040fe400078ec0ff */
[----:B------:R-:W-:-:S07]  /*06a0*/  LOP3.LUT R15, R15, 0x1ffffc, RZ, 0xc0, !PT ;  /* 0x001ffffc0f0f7812 */ /* 0x000fce00078ec0ff */
.L_x_13:
[----:B-1----:R-:W1:Y:S01]  /*06b0*/  LDC.64 R6, c[0x0][0x388] ;  /* 0x0000e200ff067b82 */ /* 0x002e620000000a00 */
[----:B------:R-:W-:Y:S01]  /*06c0*/  IMAD.MOV.U32 R17, RZ, RZ, R14 ;  /* 0x000000ffff117224 */ /* 0x000fe200078e000e */
[----:B------:R-:W-:-:S06]  /*06d0*/  MOV R4, RZ ;  /* 0x000000ff00047202 */ /* 0x000fcc0000000f00 */
[----:B--23--:R-:W2:Y:S01]  /*06e0*/  LDC.64 R2, c[0x0][0x390] ;  /* 0x0000e400ff027b82 */ /* 0x00cea20000000a00 */
[----:B-1----:R-:W-:Y:S01]  /*06f0*/  ISETP.GE.U32.AND P1, PT, R6, 0xc01, PT ;  /* 0x00000c010600780c */ /* 0x002fe20003f26070 */
[----:B--2---:R-:W-:-:S04]  /*0700*/  IMAD.WIDE.U32 R2, R14, 0x4, R2 ;  /* 0x000000040e027825 */ /* 0x004fc800078e0002 */
[----:B------:R-:W-:-:S05]  /*0710*/  VIADD R14, R14, 0x1 ;  /* 0x000000010e0e7836 */ /* 0x000fca0000000000 */
[----:B------:R-:W-:-:S03]  /*0720*/  ISETP.NE.AND P0, PT, R14, R7, PT ;  /* 0x000000070e00720c */ /* 0x000fc60003f05270 */
[----:B0-----:R-:W-:Y:S10]  /*0730*/  @!P1 BRA `(.L_x_5) ;  /* 0x0000000000d89947 */ /* 0x001ff40003800000 */
[----:B------:R-:W1:Y:S01]  /*0740*/  LDC R6, c[0x0][0x388] ;  /* 0x0000e200ff067b82 */ /* 0x000e620000000800 */
[----:B------:R-:W-:-:S07]  /*0750*/  IMAD.MOV.U32 R16, RZ, RZ, RZ ;  /* 0x000000ffff107224 */ /* 0x000fce00078e00ff */
.L_x_6:
[----:B------:R-:W-:-:S05]  /*0760*/  IMAD.SHL.U32 R7, R16, 0x400, RZ ;  /* 0x0000040010077824 */ /* 0x000fca00078e00ff */
[----:B0-----:R-:W-:-:S04]  /*0770*/  LOP3.LUT R7, R7, R0, RZ, 0xfc, !PT ;  /* 0x0000000007077212 */ /* 0x001fc800078efcff */
[----:B-1----:R-:W-:-:S13]  /*0780*/  ISETP.GE.U32.AND P1, PT, R7, R6, PT ;  /* 0x000000060700720c */ /* 0x002fda0003f26070 */
[----:B--2---:R-:W0:Y:S01]  /*0790*/  @!P1 LDC.64 R10, c[0x0][0x380] ;  /* 0x0000e000ff0a9b82 */ /* 0x004e220000000a00 */
[----:B------:R-:W-:Y:S01]  /*07a0*/  @!P1 IMAD R13, R17, R6, R7 ;  /* 0x00000006110d9224 */ /* 0x000fe200078e0207 */
[----:B------:R-:W2:Y:S03]  /*07b0*/  @!P1 LDG.E R23, desc[UR10][R2.64] ;  /* 0x0000000a02179981 */ /* 0x000ea6000c1e1900 */
[----:B0-----:R-:W-:-:S06]  /*07c0*/  @!P1 IMAD.WIDE.U32 R8, R13, 0x4, R10 ;  /* 0x000000040d089825 */ /* 0x001fcc00078e000a */
[----:B------:R-:W2:Y:S01]  /*07d0*/  @!P1 LDG.E R8, desc[UR10][R8.64] ;  /* 0x0000000a08089981 */ /* 0x000ea2000c1e1900 */
[----:B------:R-:W-:-:S04]  /*07e0*/  IADD3 R19, PT, PT, R7, 0x400, RZ ;  /* 0x0000040007137810 */ /* 0x000fc80007ffe0ff */
[----:B------:R-:W-:-:S13]  /*07f0*/  ISETP.GE.U32.AND P2, PT, R19, R6, PT ;  /* 0x000000061300720c */ /* 0x000fda0003f46070 */
[----:B------:R-:W0:Y:S01]  /*0800*/  @!P2 LDC.64 R4, c[0x0][0x380] ;  /* 0x0000e000ff04ab82 */ /* 0x000e220000000a00 */
[----:B------:R-:W-:Y:S02]  /*0810*/  @!P1 IMAD R13, R16, 0x3e8, R13 ;  /* 0x000003e8100d9824 */ /* 0x000fe400078e020d */
[----:B------:R-:W-:Y:S02]  /*0820*/  @!P2 IMAD R19, R17, R6, R19 ;  /* 0x000000061113a224 */ /* 0x000fe400078e0213 */
[----:B------:R-:W-:-:S04]  /*0830*/  @!P1 IMAD.WIDE.U32 R10, R13, 0x4, R10 ;  /* 0x000000040d0a9825 */ /* 0x000fc800078e000a */
[----:B0-----:R-:W-:-:S04]  /*0840*/  @!P2 IMAD.WIDE.U32 R12, R19, 0x4, R4 ;  /* 0x00000004130ca825 */ /* 0x001fc800078e0004 */
[----:B--2---:R-:W-:-:S05]  /*0850*/  @!P1 FADD R23, R8, -R23 ;  /* 0x8000001708179221 */ /* 0x004fca0000000000 */
[----:B------:R0:W-:Y:S04]  /*0860*/  @!P1 STG.E desc[UR10][R10.64], R23 ;  /* 0x000000170a009986 */ /* 0x0001e8000c10190a */
[----:B------:R-:W2:Y:S04]  /*0870*/  @!P2 LDG.E R12, desc[UR10][R12.64] ;  /* 0x0000000a0c0ca981 */ /* 0x000ea8000c1e1900 */
[----:B------:R-:W2:Y:S01]  /*0880*/  @!P2 LDG.E R25, desc[UR10][R2.64] ;  /* 0x0000000a0219a981 */ /* 0x000ea2000c1e1900 */
[----:B------:R-:W-:-:S05]  /*0890*/  VIADD R29, R7, 0x800 ;  /* 0x00000800071d7836 */ /* 0x000fca0000000000 */
[----:B------:R-:W-:-:S13]  /*08a0*/  ISETP.GE.U32.AND P1, PT, R29, R6, PT ;  /* 0x000000061d00720c */ /* 0x000fda0003f26070 */
[----:B------:R-:W0:Y:S01]  /*08b0*/  @!P1 LDC.64 R8, c[0x0][0x380] ;  /* 0x0000e000ff089b82 */ /* 0x000e220000000a00 */
[----:B------:R-:W-:-:S04]  /*08c0*/  @!P2 IMAD R19, R16, 0x3e8, R19 ;  /* 0x000003e81013a824 */ /* 0x000fc800078e0213 */
[----:B------:R-:W-:Y:S02]  /*08d0*/  @!P2 VIADD R27, R19, 0x3e8 ;  /* 0x000003e8131ba836 */ /* 0x000fe40000000000 */
[----:B------:R-:W-:Y:S02]  /*08e0*/  @!P1 IMAD R19, R17, R6, R29 ;  /* 0x0000000611139224 */ /* 0x000fe400078e021d */
[----:B------:R-:W-:-:S04]  /*08f0*/  @!P2 IMAD.WIDE.U32 R4, R27, 0x4, R4 ;  /* 0x000000041b04a825 */ /* 0x000fc800078e0004 */
[----:B0-----:R-:W-:-:S04]  /*0900*/  @!P1 IMAD.WIDE.U32 R10, R19, 0x4, R8 ;  /* 0x00000004130a9825 */ /* 0x001fc800078e0008 */
[----:B--2---:R-:W-:-:S05]  /*0910*/  @!P2 FADD R25, R12, -R25 ;  /* 0x800000190c19a221 */ /* 0x004fca0000000000 */
[----:B------:R0:W-:Y:S04]  /*0920*/  @!P2 STG.E desc[UR10][R4.64], R25 ;  /* 0x000000190400a986 */ /* 0x0001e8000c10190a */
[----:B------:R-:W2:Y:S04]  /*0930*/  @!P1 LDG.E R10, desc[UR10][R10.64] ;  /* 0x0000000a0a0a9981 */ /* 0x000ea8000c1e1900 */
[----:B------:R-:W2:Y:S01]  /*0940*/  @!P1 LDG.E R23, desc[UR10][R2.64] ;  /* 0x0000000a02179981 */ /* 0x000ea2000c1e1900 */
[----:B------:R-:W-:-:S04]  /*0950*/  IADD3 R7, PT, PT, R7, 0xc00, RZ ;  /* 0x00000c0007077810 */ /* 0x000fc80007ffe0ff */
[----:B------:R-:W-:-:S13]  /*0960*/  ISETP.GE.U32.AND P2, PT, R7, R6, PT ;  /* 0x000000060700720c */ /* 0x000fda0003f46070 */
[----:B------:R-:W0:Y:S01]  /*0970*/  @!P2 LDC.64 R12, c[0x0][0x380] ;  /* 0x0000e000ff0cab82 */ /* 0x000e220000000a00 */
[----:B------:R-:W-:Y:S02]  /*0980*/  @!P1 IMAD R19, R16, 0x3e8, R19 ;  /* 0x000003e810139824 */ /* 0x000fe400078e0213 */
[----:B------:R-:W-:Y:S02]  /*0990*/  @!P2 IMAD R7, R17, R6, R7 ;  /* 0x000000061107a224 */ /* 0x000fe400078e0207 */
[----:B------:R-:W-:-:S04]  /*09a0*/  @!P1 VIADD R19, R19, 0x7d0 ;  /* 0x000007d013139836 */ /* 0x000fc80000000000 */
[----:B------:R-:W-:-:S04]  /*09b0*/  @!P1 IMAD.WIDE.U32 R8, R19, 0x4, R8 ;  /* 0x0000000413089825 */ /* 0x000fc800078e0008 */
[----:B0-----:R-:W-:-:S04]  /*09c0*/  @!P2 IMAD.WIDE.U32 R4, R7, 0x4, R12 ;  /* 0x000000040704a825 */ /* 0x001fc800078e000c */
[----:B--2---:R-:W-:-:S05]  /*09d0*/  @!P1 FADD R23, R10, -R23 ;  /* 0x800000170a179221 */ /* 0x004fca0000000000 */
[----:B------:R2:W-:Y:S04]  /*09e0*/  @!P1 STG.E desc[UR10][R8.64], R23 ;  /* 0x0000001708009986 */ /* 0x0005e8000c10190a */
[----:B------:R-:W3:Y:S04]  /*09f0*/  @!P2 LDG.E R4, desc[UR10][R4.64] ;  /* 0x0000000a0404a981 */ /* 0x000ee8000c1e1900 */
[----:B------:R-:W3:Y:S01]  /*0a00*/  @!P2 LDG.E R11, desc[UR10][R2.64] ;  /* 0x0000000a020ba981 */ /* 0x000ee2000c1e1900 */
[----:B------:R-:W-:-:S04]  /*0a10*/  @!P2 IMAD R7, R16, 0x3e8, R7 ;  /* 0x000003e81007a824 */ /* 0x000fc800078e0207 */
[----:B------:R-:W-:-:S04]  /*0a20*/  @!P2 VIADD R7, R7, 0xbb8 ;  /* 0x00000bb80707a836 */ /* 0x000fc80000000000 */
[----:B------:R-:W-:Y:S01]  /*0a30*/  @!P2 IMAD.WIDE.U32 R12, R7, 0x4, R12 ;  /* 0x00000004070ca825 */ /* 0x000fe200078e000c */
[----:B------:R-:W-:-:S04]  /*0a40*/  IADD3 R16, PT, PT, R16, 0x4, RZ ;  /* 0x0000000410107810 */ /* 0x000fc80007ffe0ff */
[----:B------:R-:W-:Y:S01]  /*0a50*/  ISETP.NE.AND P1, PT, R16, R15, PT ;  /* 0x0000000f1000720c */ /* 0x000fe20003f25270 */
[----:B---3--:R-:W-:-:S05]  /*0a60*/  @!P2 FADD R11, R4, -R11 ;  /* 0x8000000b040ba221 */ /* 0x008fca0000000000 */
[----:B------:R2:W-:Y:S07]  /*0a70*/  @!P2 STG.E desc[UR10][R12.64], R11 ;  /* 0x0000000b0c00a986 */ /* 0x0005ee000c10190a */
[----:B------:R-:W-:Y:S05]  /*0a80*/  @P1 BRA `(.L_x_6) ;  /* 0xfffffffc00341947 */ /* 0x000fea000383ffff */
[----:B------:R-:W-:-:S07]  /*0a90*/  IMAD.MOV.U32 R4, RZ, RZ, R15 ;  /* 0x000000ffff047224 */ /* 0x000fce00078e000f */
.L_x_5:
[----:B------:R-:W-:-:S13]  /*0aa0*/  ISETP.NE.AND P1, PT, R18, RZ, PT ;  /* 0x000000ff1200720c */ /* 0x000fda0003f25270 */
[----:B------:R-:W-:Y:S05]  /*0ab0*/  @!P1 BRA `(.L_x_7) ;  /* 0x0000000000c49947 */ /* 0x000fea0003800000 */
[----:B------:R-:W-:Y:S01]  /*0ac0*/  IMAD.SHL.U32 R5, R4, 0x400, RZ ;  /* 0x0000040004057824 */ /* 0x000fe200078e00ff */
[----:B------:R-:W-:Y:S01]  /*0ad0*/  BSSY.RECONVERGENT B0, `(.L_x_8) ;  /* 0x000000e000007945 */ /* 0x000fe20003800200 */
[----:B------:R-:W-:-:S03]  /*0ae0*/  ISETP.NE.AND P2, PT, R18, 0x1, PT ;  /* 0x000000011200780c */ /* 0x000fc60003f45270 */
[----:B0-----:R-:W-:-:S04]  /*0af0*/  LOP3.LUT R5, R5, R0, RZ, 0xfc, !PT ;  /* 0x0000000005057212 */ /* 0x001fc800078efcff */
[----:B------:R-:W-:-:S13]  /*0b00*/  ISETP.GE.U32.AND P1, PT, R5, R6, PT ;  /* 0x000000060500720c */ /* 0x000fda0003f26070 */
[----:B------:R-:W-:Y:S05]  /*0b10*/  @P1 BRA `(.L_x_9) ;  /* 0x0000000000241947 */ /* 0x000fea0003800000 */
[----:B--2---:R-:W0:Y:S01]  /*0b20*/  LDC.64 R8, c[0x0][0x380] ;  /* 0x0000e000ff087b82 */ /* 0x004e220000000a00 */
[----:B------:R-:W-:Y:S01]  /*0b30*/  IMAD R7, R17, R6, R5 ;  /* 0x0000000611077224 */ /* 0x000fe200078e0205 */
[----:B------:R-:W2:Y:S03]  /*0b40*/  LDG.E R13, desc[UR10][R2.64] ;  /* 0x0000000a020d7981 */ /* 0x000ea6000c1e1900 */
[----:B0-----:R-:W-:-:S06]  /*0b50*/  IMAD.WIDE.U32 R10, R7, 0x4, R8 ;  /* 0x00000004070a7825 */ /* 0x001fcc00078e0008 */
[----:B------:R-:W2:Y:S01]  /*0b60*/  LDG.E R10, desc[UR10][R10.64] ;  /* 0x0000000a0a0a7981 */ /* 0x000ea2000c1e1900 */
[----:B------:R-:W-:-:S04]  /*0b70*/  IMAD R7, R4, 0x3e8, R7 ;  /* 0x000003e804077824 */ /* 0x000fc800078e0207 */
[----:B------:R-:W-:-:S04]  /*0b80*/  IMAD.WIDE.U32 R8, R7, 0x4, R8 ;  /* 0x0000000407087825 */ /* 0x000fc800078e0008 */
[----:B--2---:R-:W-:-:S05]  /*0b90*/  FADD R13, R10, -R13 ;  /* 0x8000000d0a0d7221 */ /* 0x004fca0000000000 */
[----:B------:R0:W-:Y:S02]  /*0ba0*/  STG.E desc[UR10][R8.64], R13 ;  /* 0x0000000d08007986 */ /* 0x0001e4000c10190a */
.L_x_9:
[----:B------:R-:W-:Y:S05]  /*0bb0*/  BSYNC.RECONVERGENT B0 ;  /* 0x0000000000007941 */ /* 0x000fea0003800200 */
.L_x_8:
[----:B------:R-:W-:Y:S05]  /*0bc0*/  @!P2 BRA `(.L_x_7) ;  /* 0x000000000080a947 */ /* 0x000fea0003800000 */
[----:B------:R-:W-:Y:S01]  /*0bd0*/  IADD3 R7, PT, PT, R5, 0x400, RZ ;  /* 0x0000040005077810 */ /* 0x000fe20007ffe0ff */
[----:B------:R-:W-:Y:S01]  /*0be0*/  BSSY.RECONVERGENT B0, `(.L_x_10) ;  /* 0x000000e000007945 */ /* 0x000fe20003800200 */
[----:B------:R-:W-:Y:S02]  /*0bf0*/  ISETP.NE.AND P2, PT, R18, 0x2, PT ;  /* 0x000000021200780c */ /* 0x000fe40003f45270 */
[----:B------:R-:W-:-:S13]  /*0c00*/  ISETP.GE.U32.AND P1, PT, R7, R6, PT ;  /* 0x000000060700720c */ /* 0x000fda0003f26070 */
[----:B------:R-:W-:Y:S05]  /*0c10*/  @P1 BRA `(.L_x_11) ;  /* 0x0000000000281947 */ /* 0x000fea0003800000 */
[----:B0-2---:R-:W0:Y:S01]  /*0c20*/  LDC.64 R8, c[0x0][0x380] ;  /* 0x0000e000ff087b82 */ /* 0x005e220000000a00 */
[----:B------:R-:W-:Y:S01]  /*0c30*/  IMAD R7, R17, R6, R7 ;  /* 0x0000000611077224 */ /* 0x000fe200078e0207 */
[----:B------:R-:W2:Y:S03]  /*0c40*/  LDG.E R13, desc[UR10][R2.64] ;  /* 0x0000000a020d7981 */ /* 0x000ea6000c1e1900 */
[----:B0-----:R-:W-:-:S06]  /*0c50*/  IMAD.WIDE.U32 R10, R7, 0x4, R8 ;  /* 0x00000004070a7825 */ /* 0x001fcc00078e0008 */
[----:B------:R-:W2:Y:S01]  /*0c60*/  LDG.E R10, desc[UR10][R10.64] ;  /* 0x0000000a0a0a7981 */ /* 0x000ea2000c1e1900 */
[----:B------:R-:W-:-:S04]  /*0c70*/  IMAD R7, R4, 0x3e8, R7 ;  /* 0x000003e804077824 */ /* 0x000fc800078e0207 */
[----:B------:R-:W-:-:S04]  /*0c80*/  VIADD R7, R7, 0x3e8 ;  /* 0x000003e807077836 */ /* 0x000fc80000000000 */
[----:B------:R-:W-:-:S04]  /*0c90*/  IMAD.WIDE.U32 R8, R7, 0x4, R8 ;  /* 0x0000000407087825 */ /* 0x000fc800078e0008 */
[----:B--2---:R-:W-:-:S05]  /*0ca0*/  FADD R13, R10, -R13 ;  /* 0x8000000d0a0d7221 */ /* 0x004fca0000000000 */
[----:B------:R1:W-:Y:S02]  /*0cb0*/  STG.E desc[UR10][R8.64], R13 ;  /* 0x0000000d08007986 */ /* 0x0003e4000c10190a */
.L_x_11:
[----:B------:R-:W-:Y:S05]  /*0cc0*/  BSYNC.RECONVERGENT B0 ;  /* 0x0000000000007941 */ /* 0x000fea0003800200 */
.L_x_10:
[----:B------:R-:W-:Y:S05]  /*0cd0*/  @!P2 BRA `(.L_x_7) ;  /* 0x00000000003ca947 */ /* 0x000fea0003800000 */
[----:B------:R-:W-:Y:S01]  /*0ce0*/  VIADD R5, R5, 0x800 ;  /* 0x0000080005057836 */ /* 0x000fe20000000000 */
[----:B------:R-:W-:Y:S04]  /*0cf0*/  BSSY.RECONVERGENT B0, `(.L_x_7) ;  /* 0x000000d000007945 */ /* 0x000fe80003800200 */
[----:B------:R-:W-:-:S13]  /*0d00*/  ISETP.GE.U32.AND P1, PT, R5, R6, PT ;  /* 0x000000060500720c */ /* 0x000fda0003f26070 */
[----:B------:R-:W-:Y:S05]  /*0d10*/  @P1 BRA `(.L_x_12) ;  /* 0x0000000000281947 */ /* 0x000fea0003800000 */
[----:B012---:R-:W0:Y:S01]  /*0d20*/  LDC.64 R8, c[0x0][0x380] ;  /* 0x0000e000ff087b82 */ /* 0x007e220000000a00 */
[----:B------:R-:W-:Y:S01]  /*0d30*/  IMAD R5, R17, R6, R5 ;  /* 0x0000000611057224 */ /* 0x000fe200078e0205 */
[----:B------:R-:W2:Y:S03]  /*0d40*/  LDG.E R3, desc[UR10][R2.64] ;  /* 0x0000000a02037981 */ /* 0x000ea6000c1e1900 */
[----:B0-----:R-:W-:-:S06]  /*0d50*/  IMAD.WIDE.U32 R10, R5, 0x4, R8 ;  /* 0x00000004050a7825 */ /* 0x001fcc00078e0008 */
[----:B------:R-:W2:Y:S01]  /*0d60*/  LDG.E R10, desc[UR10][R10.64] ;  /* 0x0000000a0a0a7981 */ /* 0x000ea2000c1e1900 */
[----:B------:R-:W-:-:S05]  /*0d70*/  IMAD R5, R4, 0x3e8, R5 ;  /* 0x000003e804057824 */ /* 0x000fca00078e0205 */
[----:B------:R-:W-:-:S05]  /*0d80*/  IADD3 R5, PT, PT, R5, 0x7d0, RZ ;  /* 0x000007d005057810 */ /* 0x000fca0007ffe0ff */
[----:B------:R-:W-:-:S04]  /*0d90*/  IMAD.WIDE.U32 R8, R5, 0x4, R8 ;  /* 0x0000000405087825 */ /* 0x000fc800078e0008 */
[----:B--2---:R-:W-:-:S05]  /*0da0*/  FADD R5, R10, -R3 ;  /* 0x800000030a057221 */ /* 0x004fca0000000000 */
[----:B------:R3:W-:Y:S02]  /*0db0*/  STG.E desc[UR10][R8.64], R5 ;  /* 0x0000000508007986 */ /* 0x0007e4000c10190a */
.L_x_12:
[----:B------:R-:W-:Y:S05]  /*0dc0*/  BSYNC.RECONVERGENT B0 ;  /* 0x0000000000007941 */ /* 0x000fea0003800200 */
.L_x_7:
[----:B------:R-:W-:Y:S05]  /*0dd0*/  @P0 BRA `(.L_x_13) ;  /* 0xfffffff800340947 */ /* 0x000fea000383ffff */
.L_x_4:
[----:B0-----:R-:W0:Y:S08]  /*0de0*/  LDC R0, c[0x0][0x38c] ;  /* 0x0000e300ff007b82 */ /* 0x001e300000000800 */
[----:B------:R-:W-:Y:S01]  /*0df0*/  BAR.SYNC.DEFER_BLOCKING 0x0 ;  /* 0x0000000000007b1d */ /* 0x000fe20000010000 */
[----:B------:R-:W-:-:S04]  /*0e00*/  ISETP.GE.AND P0, PT, R6, 0x1, PT ;  /* 0x000000010600780c */ /* 0x000fc80003f06270 */
[----:B0-----:R-:W-:-:S13]  /*0e10*/  ISETP.LT.OR P0, PT, R0, 0x1, !P0 ;  /* 0x000000010000780c */ /* 0x001fda0004701670 */
[----:B------:R-:W-:Y:S05]  /*0e20*/  @P0 BRA `(.L_x_14) ;  /* 0x0000000800240947 */ /* 0x000fea0003800000 */
[----:B------:R-:W0:Y:S01]  /*0e30*/  S2R R0, SR_TID.X ;  /* 0x0000000000007919 */ /* 0x000e220000002100 */
[----:B---3--:R-:W-:Y:S01]  /*0e40*/  VIMNMX R2, PT, PT, R20, 0x1, !PT ;  /* 0x0000000114027848 */ /* 0x008fe20007fe0100 */
[----:B------:R-:W-:-:S03]  /*0e50*/  UMOV UR4, URZ ;  /* 0x000000ff00047c82 */ /* 0x000fc60008000000 */
[C---:B------:R-:W-:Y:S02]  /*0e60*/  LOP3.LUT R24, R2.reuse, 0x3, RZ, 0xc0, !PT ;  /* 0x0000000302187812 */ /* 0x040fe400078ec0ff */
[----:B------:R-:W-:-:S07]  /*0e70*/  LOP3.LUT R2, R2, 0x1ffffc, RZ, 0xc0, !PT ;  /* 0x001ffffc02027812 */ /* 0x000fce00078ec0ff */
.L_x_24:
[----:B------:R-:W3:Y:S01]  /*0e80*/  LDCU UR5, c[0x0][0x38c] ;  /* 0x00007180ff0577ac */ /* 0x000ee20008000800 */
[----:B------:R-:W-:Y:S01]  /*0e90*/  IMAD.MOV.U32 R4, RZ, RZ, RZ ;  /* 0x000000ffff047224 */ /* 0x000fe200078e00ff */
[----:B------:R-:W-:Y:S01]  /*0ea0*/  UMOV UR6, UR4 ;  /* 0x0000000400067c82 */ /* 0x000fe20008000000 */
[----:B------:R-:W-:-:S04]  /*0eb0*/  UIADD3 UR4, UPT, UPT, UR4, 0x1, URZ ;  /* 0x0000000104047890 */ /* 0x000fc8000fffe0ff */
[----:B0123--:R-:W-:-:S11]  /*0ec0*/  UISETP.NE.AND UP0, UPT, UR4, UR5, UPT ;  /* 0x000000050400728c */ /* 0x00ffd6000bf05270 */
.L_x_23:
[----:B------:R-:W3:Y:S01]  /*0ed0*/  LDC.64 R6, c[0x0][0x388] ;  /* 0x0000e200ff067b82 */ /* 0x000ee20000000a00 */
[--C-:B------:R-:W-:Y:S01]  /*0ee0*/  IMAD.MOV.U32 R3, RZ, RZ, R4.reuse ;  /* 0x000000ffff037224 */ /* 0x100fe200078e0004 */
[----:B---3--:R-:W-:Y:S01]  /*0ef0*/  ISETP.GE.U32.AND P1, PT, R6, 0xc01, PT ;  /* 0x00000c010600780c */ /* 0x008fe20003f26070 */
[----:B01----:R-:W-:Y:S01]  /*0f00*/  IMAD R5, R7, UR6, R4 ;  /* 0x0000000607057c24 */ /* 0x003fe2000f8e0204 */
[----:B------:R-:W-:-:S04]  /*0f10*/  IADD3 R4, PT, PT, R4, 0x1, RZ ;  /* 0x0000000104047810 */ /* 0x000fc80007ffe0ff */
[----:B------:R-:W-:Y:S01]  /*0f20*/  ISETP.NE.AND P0, PT, R4, R7, PT ;  /* 0x000000070400720c */ /* 0x000fe20003f05270 */
[----:B------:R-:W-:-:S06]  /*0f30*/  IMAD.MOV.U32 R7, RZ, RZ, RZ ;  /* 0x000000ffff077224 */ /* 0x000fcc00078e00ff */
[----:B--2---:R-:W-:Y:S06]  /*0f40*/  @!P1 BRA `(.L_x_15) ;  /* 0x0000000000fc9947 */ /* 0x004fec0003800000 */
[----:B------:R-:W3:Y:S01]  /*0f50*/  S2UR UR7, SR_CgaCtaId ;  /* 0x00000000000779c3 */ /* 0x000ee20000008800 */
[----:B------:R-:W-:-:S07]  /*0f60*/  UMOV UR5, 0x400 ;  /* 0x0000040000057882 */ /* 0x000fce0000000000 */
[----:B------:R-:W4:Y:S08]  /*0f70*/  LDC R6, c[0x0][0x388] ;  /* 0x0000e200ff067b82 */ /* 0x000f300000000800 */
[----:B-12---:R-:W1:Y:S01]  /*0f80*/  LDC.64 R8, c[0x0][0x380] ;  /* 0x0000e000ff087b82 */ /* 0x006e620000000a00 */
[----:B---3--:R-:W-:-:S03]  /*0f90*/  ULEA UR7, UR7, UR5, 0x18 ;  /* 0x0000000507077291 */ /* 0x008fc6000f8ec0ff */
[----:B------:R-:W-:-:S09]  /*0fa0*/  UMOV UR5, URZ ;  /* 0x000000ff00057c82 */ /* 0x000fd20008000000 */
.L_x_18:
[----:B------:R-:W-:-:S06]  /*0fb0*/  USHF.L.U32 UR8, UR5, 0xa, URZ ;  /* 0x0000000a05087899 */ /* 0x000fcc00080006ff */
[----:B0-----:R-:W-:-:S04]  /*0fc0*/  LOP3.LUT R7, R0, UR8, RZ, 0xfc, !PT ;  /* 0x0000000800077c12 */ /* 0x001fc8000f8efcff */
[C---:B------:R-:W-:Y:S01]  /*0fd0*/  IADD3 R11, PT, PT, R7.reuse, 0x800, RZ ;  /* 0x00000800070b7810 */ /* 0x040fe20007ffe0ff */
[C---:B------:R-:W-:Y:S01]  /*0fe0*/  VIADD R27, R7.reuse, 0x400 ;  /* 0x00000400071b7836 */ /* 0x040fe20000000000 */
[-C--:B----4-:R-:W-:Y:S02]  /*0ff0*/  ISETP.GE.U32.AND P1, PT, R7, R6.reuse, PT ;  /* 0x000000060700720c */ /* 0x090fe40003f26070 */
[-C--:B------:R-:W-:Y:S02]  /*1000*/  ISETP.GE.U32.AND P3, PT, R11, R6.reuse, PT ;  /* 0x000000060b00720c */ /* 0x080fe40003f66070 */
[----:B------:R-:W-:-:S09]  /*1010*/  ISETP.GE.U32.AND P2, PT, R27, R6, PT ;  /* 0x000000061b00720c */ /* 0x000fd20003f46070 */
[----:B------:R-:W0:Y:S01]  /*1020*/  @!P1 LDC.64 R16, c[0x0][0x380] ;  /* 0x0000e000ff109b82 */ /* 0x000e220000000a00 */
[--C-:B--2---:R-:W-:Y:S02]  /*1030*/  @!P1 IMAD R23, R6, UR6, R7.reuse ;  /* 0x0000000606179c24 */ /* 0x104fe4000f8e0207 */
[----:B------:R-:W-:-:S05]  /*1040*/  @!P1 IMAD R13, R3, R6, R7 ;  /* 0x00000006030d9224 */ /* 0x000fca00078e0207 */
[----:B------:R-:W2:Y:S01]  /*1050*/  @!P3 LDC.64 R18, c[0x0][0x380] ;  /* 0x0000e000ff12bb82 */ /* 0x000ea20000000a00 */
[--C-:B------:R-:W-:Y:S02]  /*1060*/  @!P3 IMAD R29, R6, UR6, R11.reuse ;  /* 0x00000006061dbc24 */ /* 0x100fe4000f8e020b */
[----:B------:R-:W-:-:S05]  /*1070*/  @!P3 IMAD R25, R3, R6, R11 ;  /* 0x000000060319b224 */ /* 0x000fca00078e020b */
[----:B------:R-:W3:Y:S01]  /*1080*/  @!P2 LDC.64 R14, c[0x0][0x380] ;  /* 0x0000e000ff0eab82 */ /* 0x000ee20000000a00 */
[----:B0-----:R-:W-:-:S04]  /*1090*/  @!P1 IMAD.WIDE.U32 R22, R23, 0x4, R16 ;  /* 0x0000000417169825 */ /* 0x001fc800078e0010 */
[----:B------:R-:W-:Y:S02]  /*10a0*/  @!P1 IMAD.WIDE.U32 R16, R13, 0x4, R16 ;  /* 0x000000040d109825 */ /* 0x000fe400078e0010 */
[----:B------:R0:W4:Y:S02]  /*10b0*/  @!P1 LDG.E R22, desc[UR10][R22.64] ;  /* 0x0000000a16169981 */ /* 0x000124000c1e1900 */
[--C-:B--2---:R-:W-:Y:S02]  /*10c0*/  @!P3 IMAD.WIDE.U32 R10, R29, 0x4, R18.reuse ;  /* 0x000000041d0ab825 */ /* 0x104fe400078e0012 */
[----:B------:R-:W4:Y:S02]  /*10d0*/  @!P1 LDG.E R17, desc[UR10][R16.64] ;  /* 0x0000000a10119981 */ /* 0x000f24000c1e1900 */
[----:B------:R-:W-:Y:S02]  /*10e0*/  @!P3 IMAD.WIDE.U32 R18, R25, 0x4, R18 ;  /* 0x000000041912b825 */ /* 0x000fe400078e0012 */
[----:B------:R-:W2:Y:S02]  /*10f0*/  @!P3 LDG.E R11, desc[UR10][R10.64] ;  /* 0x0000000a0a0bb981 */ /* 0x000ea4000c1e1900 */
[----:B------:R-:W-:-:S02]  /*1100*/  @!P2 IMAD R13, R6, UR6, R27 ;  /* 0x00000006060dac24 */ /* 0x000fc4000f8e021b */
[----:B------:R-:W2:Y:S01]  /*1110*/  @!P3 LDG.E R18, desc[UR10][R18.64] ;  /* 0x0000000a1212b981 */ /* 0x000ea2000c1e1900 */
[----:B------:R-:W-:Y:S02]  /*1120*/  @!P2 IMAD R27, R3, R6, R27 ;  /* 0x00000006031ba224 */ /* 0x000fe400078e021b */
[----:B---3--:R-:W-:-:S04]  /*1130*/  @!P2 IMAD.WIDE.U32 R12, R13, 0x4, R14 ;  /* 0x000000040d0ca825 */ /* 0x008fc800078e000e */
[----:B------:R-:W-:Y:S02]  /*1140*/  @!P2 IMAD.WIDE.U32 R14, R27, 0x4, R14 ;  /* 0x000000041b0ea825 */ /* 0x000fe400078e000e */
[----:B------:R-:W3:Y:S04]  /*1150*/  @!P2 LDG.E R12, desc[UR10][R12.64] ;  /* 0x0000000a0c0ca981 */ /* 0x000ee8000c1e1900 */
[----:B------:R-:W3:Y:S01]  /*1160*/  @!P2 LDG.E R14, desc[UR10][R14.64] ;  /* 0x0000000a0e0ea981 */ /* 0x000ee2000c1e1900 */
[----:B0-----:R-:W-:-:S05]  /*1170*/  IMAD.IADD R23, R5, 0x1, R7 ;  /* 0x0000000105177824 */ /* 0x001fca00078e0207 */
[----:B------:R-:W-:-:S05]  /*1180*/  LEA R23, R23, UR7, 0x2 ;  /* 0x0000000717177c11 */ /* 0x000fca000f8e10ff */
[----:B------:R-:W-:Y:S04]  /*1190*/  @!P3 LDS R26, [R23+0x2000] ;  /* 0x00200000171ab984 */ /* 0x000fe80000000800 */
[----:B------:R-:W4:Y:S04]  /*11a0*/  @!P1 LDS R25, [R23] ;  /* 0x0000000017199984 */ /* 0x000f280000000800 */
[----:B------:R-:W3:Y:S01]  /*11b0*/  @!P2 LDS R27, [R23+0x1000] ;  /* 0x00100000171ba984 */ /* 0x000ee20000000800 */
[----:B------:R-:W-:Y:S01]  /*11c0*/  VIADD R7, R7, 0xc00 ;  /* 0x00000c0007077836 */ /* 0x000fe20000000000 */
[----:B------:R-:W-:Y:S01]  /*11d0*/  UIADD3 UR5, UPT, UPT, UR5, 0x4, URZ ;  /* 0x0000000405057890 */ /* 0x000fe2000fffe0ff */
[----:B------:R-:W-:Y:S01]  /*11e0*/  BSSY.RECONVERGENT B0, `(.L_x_16) ;  /* 0x0000013000007945 */ /* 0x000fe20003800200 */
[----:B----4-:R-:W-:Y:S01]  /*11f0*/  @!P1 FFMA R22, R22, R17, R25 ;  /* 0x0000001116169223 */ /* 0x010fe20000000019 */
[----:B--2---:R-:W-:-:S04]  /*1200*/  @!P3 FFMA R26, R11, R18, R26 ;  /* 0x000000120b1ab223 */ /* 0x004fc8000000001a */
[----:B------:R0:W-:Y:S04]  /*1210*/  @!P1 STS [R23], R22 ;  /* 0x0000001617009388 */ /* 0x0001e80000000800 */
[----:B------:R0:W-:Y:S01]  /*1220*/  @!P3 STS [R23+0x2000], R26 ;  /* 0x0020001a1700b388 */ /* 0x0001e20000000800 */
[----:B------:R-:W-:Y:S01]  /*1230*/  ISETP.GE.U32.AND P1, PT, R7, R6, PT ;  /* 0x000000060700720c */ /* 0x000fe20003f26070 */
[----:B---3--:R-:W-:-:S05]  /*1240*/  @!P2 FFMA R16, R12, R14, R27 ;  /* 0x0000000e0c10a223 */ /* 0x008fca000000001b */
[----:B------:R0:W-:Y:S01]  /*1250*/  @!P2 STS [R23+0x1000], R16 ;  /* 0x001000101700a388 */ /* 0x0001e20000000800 */
[----:B------:R-:W-:-:S06]  /*1260*/  ISETP.NE.AND P2, PT, R2, UR5, PT ;  /* 0x0000000502007c0c */ /* 0x000fcc000bf45270 */
[----:B------:R-:W-:Y:S07]  /*1270*/  @P1 BRA `(.L_x_17) ;  /* 0x0000000000241947 */ /* 0x000fee0003800000 */
[--C-:B------:R-:W-:Y:S02]  /*1280*/  IMAD R13, R6, UR6, R7.reuse ;  /* 0x00000006060d7c24 */ /* 0x100fe4000f8e0207 */
[----:B------:R-:W-:Y:S02]  /*1290*/  IMAD R11, R3, R6, R7 ;  /* 0x00000006030b7224 */ /* 0x000fe400078e0207 */
[--C-:B-1----:R-:W-:Y:S01]  /*12a0*/  IMAD.WIDE.U32 R12, R13, 0x4, R8.reuse ;  /* 0x000000040d0c7825 */ /* 0x102fe200078e0008 */
[----:B------:R-:W1:Y:S03]  /*12b0*/  LDS R7, [R23+0x3000] ;  /* 0x0030000017077984 */ /* 0x000e660000000800 */
[----:B------:R-:W-:Y:S02]  /*12c0*/  IMAD.WIDE.U32 R10, R11, 0x4, R8 ;  /* 0x000000040b0a7825 */ /* 0x000fe400078e0008 */
[----:B------:R-:W1:Y:S04]  /*12d0*/  LDG.E R12, desc[UR10][R12.64] ;  /* 0x0000000a0c0c7981 */ /* 0x000e68000c1e1900 */
[----:B------:R-:W1:Y:S02]  /*12e0*/  LDG.E R10, desc[UR10][R10.64] ;  /* 0x0000000a0a0a7981 */ /* 0x000e64000c1e1900 */
[----:B-1----:R-:W-:-:S05]  /*12f0*/  FFMA R14, R12, R10, R7 ;  /* 0x0000000a0c0e7223 */ /* 0x002fca0000000007 */
[----:B------:R2:W-:Y:S02]  /*1300*/  STS [R23+0x3000], R14 ;  /* 0x0030000e17007388 */ /* 0x0005e40000000800 */
.L_x_17:
[----:B------:R-:W-:Y:S05]  /*1310*/  BSYNC.RECONVERGENT B0 ;  /* 0x0000000000007941 */ /* 0x000fea0003800200 */
.L_x_16:
[----:B------:R-:W-:Y:S05]  /*1320*/  @P2 BRA `(.L_x_18) ;  /* 0xfffffffc00202947 */ /* 0x000fea000383ffff */
[----:B------:R-:W-:-:S07]  /*1330*/  MOV R7, R2 ;  /* 0x0000000200077202 */ /* 0x000fce0000000f00 */
.L_x_15:
[----:B------:R-:W-:-:S13]  /*1340*/  ISETP.NE.AND P1, PT, R24, RZ, PT ;  /* 0x000000ff1800720c */ /* 0x000fda0003f25270 */
[----:B------:R-:W-:Y:S05]  /*1350*/  @!P1 BRA `(.L_x_19) ;  /* 0x0000000000d09947 */ /* 0x000fea0003800000 */
[----:B------:R-:W-:-:S05]  /*1360*/  IMAD.SHL.U32 R7, R7, 0x400, RZ ;  /* 0x0000040007077824 */ /* 0x000fca00078e00ff */
[----:B0-----:R-:W-:-:S04]  /*1370*/  LOP3.LUT R7, R7, R0, RZ, 0xfc, !PT ;  /* 0x0000000007077212 */ /* 0x001fc800078efcff */
[----:B------:R-:W-:-:S13]  /*1380*/  ISETP.GE.U32.AND P1, PT, R7, R6, PT ;  /* 0x000000060700720c */ /* 0x000fda0003f26070 */
[----:B--2---:R-:W0:Y:S01]  /*1390*/  @!P1 LDC.64 R10, c[0x0][0x380] ;  /* 0x0000e000ff0a9b82 */ /* 0x004e220000000a00 */
[--C-:B-1----:R-:W-:Y:S02]  /*13a0*/  @!P1 IMAD R9, R6, UR6, R7.reuse ;  /* 0x0000000606099c24 */ /* 0x102fe4000f8e0207 */
[----:B------:R-:W-:Y:S02]  /*13b0*/  @!P1 IMAD R13, R3, R6, R7 ;  /* 0x00000006030d9224 */ /* 0x000fe400078e0207 */
[----:B0-----:R-:W-:-:S04]  /*13c0*/  @!P1 IMAD.WIDE.U32 R8, R9, 0x4, R10 ;  /* 0x0000000409089825 */ /* 0x001fc800078e000a */
[----:B------:R-:W-:Y:S02]  /*13d0*/  @!P1 IMAD.WIDE.U32 R10, R13, 0x4, R10 ;  /* 0x000000040d0a9825 */ /* 0x000fe400078e000a */
[----:B------:R-:W2:Y:S04]  /*13e0*/  @!P1 LDG.E R9, desc[UR10][R8.64] ;  /* 0x0000000a08099981 */ /* 0x000ea8000c1e1900 */
[----:B------:R-:W2:Y:S01]  /*13f0*/  @!P1 LDG.E R10, desc[UR10][R10.64] ;  /* 0x0000000a0a0a9981 */ /* 0x000ea2000c1e1900 */
[----:B------:R-:W0:Y:S01]  /*1400*/  S2UR UR7, SR_CgaCtaId ;  /* 0x00000000000779c3 */ /* 0x000e220000008800 */
[----:B------:R-:W-:Y:S01]  /*1410*/  UMOV UR5, 0x400 ;  /* 0x0000040000057882 */ /* 0x000fe20000000000 */
[----:B------:R-:W-:Y:S01]  /*1420*/  IMAD.IADD R5, R5, 0x1, R7 ;  /* 0x0000000105057824 */ /* 0x000fe200078e0207 */
[----:B0-----:R-:W-:-:S06]  /*1430*/  ULEA UR5, UR7, UR5, 0x18 ;  /* 0x0000000507057291 */ /* 0x001fcc000f8ec0ff */
[----:B------:R-:W-:-:S05]  /*1440*/  LEA R5, R5, UR5, 0x2 ;  /* 0x0000000505057c11 */ /* 0x000fca000f8e10ff */
[----:B------:R-:W2:Y:S02]  /*1450*/  @!P1 LDS R12, [R5] ;  /* 0x00000000050c9984 */ /* 0x000ea40000000800 */
[----:B--2---:R-:W-:-:S05]  /*1460*/  @!P1 FFMA R12, R9, R10, R12 ;  /* 0x0000000a090c9223 */ /* 0x004fca000000000c */
[----:B------:R3:W-:Y:S01]  /*1470*/  @!P1 STS [R5], R12 ;  /* 0x0000000c05009388 */ /* 0x0007e20000000800 */
[----:B------:R-:W-:-:S13]  /*1480*/  ISETP.NE.AND P1, PT, R24, 0x1, PT ;  /* 0x000000011800780c */ /* 0x000fda0003f25270 */
[----:B---3--:R-:W-:Y:S05]  /*1490*/  @!P1 BRA `(.L_x_19) ;  /* 0x0000000000809947 */ /* 0x008fea0003800000 */
[----:B------:R-:W-:Y:S01]  /*14a0*/  IADD3 R13, PT, PT, R7, 0x400, RZ ;  /* 0x00000400070d7810 */ /* 0x000fe20007ffe0ff */
[----:B------:R-:W-:Y:S01]  /*14b0*/  BSSY.RECONVERGENT B0, `(.L_x_20) ;  /* 0x000000e000007945 */ /* 0x000fe20003800200 */
[----:B------:R-:W-:Y:S02]  /*14c0*/  ISETP.NE.AND P2, PT, R24, 0x2, PT ;  /* 0x000000021800780c */ /* 0x000fe40003f45270 */
[----:B------:R-:W-:-:S13]  /*14d0*/  ISETP.GE.U32.AND P1, PT, R13, R6, PT ;  /* 0x000000060d00720c */ /* 0x000fda0003f26070 */
[----:B------:R-:W-:Y:S05]  /*14e0*/  @P1 BRA `(.L_x_21) ;  /* 0x0000000000281947 */ /* 0x000fea0003800000 */
[----:B------:R-:W0:Y:S01]  /*14f0*/  LDC.64 R8, c[0x0][0x380] ;  /* 0x0000e000ff087b82 */ /* 0x000e220000000a00 */
[--C-:B------:R-:W-:Y:S01]  /*1500*/  IMAD R11, R6, UR6, R13.reuse ;  /* 0x00000006060b7c24 */ /* 0x100fe2000f8e020d */
[----:B------:R-:W1:Y:S01]  /*1510*/  LDS R12, [R5+0x1000] ;  /* 0x00100000050c7984 */ /* 0x000e620000000800 */
[----:B------:R-:W-:Y:S02]  /*1520*/  IMAD R13, R3, R6, R13 ;  /* 0x00000006030d7224 */ /* 0x000fe400078e020d */
[----:B0-----:R-:W-:-:S04]  /*1530*/  IMAD.WIDE.U32 R10, R11, 0x4, R8 ;  /* 0x000000040b0a7825 */ /* 0x001fc800078e0008 */
[----:B------:R-:W-:Y:S02]  /*1540*/  IMAD.WIDE.U32 R8, R13, 0x4, R8 ;  /* 0x000000040d087825 */ /* 0x000fe400078e0008 */
[----:B------:R-:W1:Y:S04]  /*1550*/  LDG.E R11, desc[UR10][R10.64] ;  /* 0x0000000a0a0b7981 */ /* 0x000e68000c1e1900 */
[----:B------:R-:W1:Y:S02]  /*1560*/  LDG.E R8, desc[UR10][R8.64] ;  /* 0x0000000a08087981 */ /* 0x000e64000c1e1900 */
[----:B-1----:R-:W-:-:S05]  /*1570*/  FFMA R12, R11, R8, R12 ;  /* 0x000000080b0c7223 */ /* 0x002fca000000000c */
[----:B------:R0:W-:Y:S02]  /*1580*/  STS [R5+0x1000], R12 ;  /* 0x0010000c05007388 */ /* 0x0001e40000000800 */
.L_x_21:
[----:B------:R-:W-:Y:S05]  /*1590*/  BSYNC.RECONVERGENT B0 ;  /* 0x0000000000007941 */ /* 0x000fea0003800200 */
.L_x_20:
[----:B------:R-:W-:Y:S05]  /*15a0*/  @!P2 BRA `(.L_x_19) ;  /* 0x00000000003ca947 */ /* 0x000fea0003800000 */
[----:B------:R-:W-:Y:S01]  /*15b0*/  VIADD R7, R7, 0x800 ;  /* 0x0000080007077836 */ /* 0x000fe20000000000 */
[----:B------:R-:W-:Y:S04]  /*15c0*/  BSSY.RECONVERGENT B0, `(.L_x_19) ;  /* 0x000000d000007945 */ /* 0x000fe80003800200 */
[----:B------:R-:W-:-:S13]  /*15d0*/  ISETP.GE.U32.AND P1, PT, R7, R6, PT ;  /* 0x000000060700720c */ /* 0x000fda0003f26070 */
[----:B------:R-:W-:Y:S05]  /*15e0*/  @P1 BRA `(.L_x_22) ;  /* 0x0000000000281947 */ /* 0x000fea0003800000 */
[----:B------:R-:W1:Y:S01]  /*15f0*/  LDC.64 R10, c[0x0][0x380] ;  /* 0x0000e000ff0a7b82 */ /* 0x000e620000000a00 */
[--C-:B------:R-:W-:Y:S02]  /*1600*/  IMAD R9, R6, UR6, R7.reuse ;  /* 0x0000000606097c24 */ /* 0x100fe4000f8e0207 */
[----:B------:R-:W-:Y:S02]  /*1610*/  IMAD R3, R3, R6, R7 ;  /* 0x0000000603037224 */ /* 0x000fe400078e0207 */
[----:B-1----:R-:W-:-:S04]  /*1620*/  IMAD.WIDE.U32 R8, R9, 0x4, R10 ;  /* 0x0000000409087825 */ /* 0x002fc800078e000a */
[----:B------:R-:W-:Y:S02]  /*1630*/  IMAD.WIDE.U32 R10, R3, 0x4, R10 ;  /* 0x00000004030a7825 */ /* 0x000fe400078e000a */
[----:B------:R-:W0:Y:S04]  /*1640*/  LDG.E R8, desc[UR10][R8.64] ;  /* 0x0000000a08087981 */ /* 0x000e28000c1e1900 */
[----:B------:R-:W0:Y:S04]  /*1650*/  LDG.E R10, desc[UR10][R10.64] ;  /* 0x0000000a0a0a7981 */ /* 0x000e28000c1e1900 */
[----:B------:R-:W0:Y:S02]  /*1660*/  LDS R3, [R5+0x2000] ;  /* 0x0020000005037984 */ /* 0x000e240000000800 */
[----:B0-----:R-:W-:-:S05]  /*1670*/  FFMA R12, R8, R10, R3 ;  /* 0x0000000a080c7223 */ /* 0x001fca0000000003 */
[----:B------:R1:W-:Y:S02]  /*1680*/  STS [R5+0x2000], R12 ;  /* 0x0020000c05007388 */ /* 0x0003e40000000800 */
.L_x_22:
[----:B------:R-:W-:Y:S05]  /*1690*/  BSYNC.RECONVERGENT B0 ;  /* 0x0000000000007941 */ /* 0x000fea0003800200 */
.L_x_19:
[----:B------:R-:W-:Y:S05]  /*16a0*/  @P0 BRA `(.L_x_23) ;  /* 0xfffffff800080947 */ /* 0x000fea000383ffff */
[----:B------:R-:W-:Y:S05]  /*16b0*/  BRA.U UP0, `(.L_x_24) ;  /* 0xfffffff500f07547 */ /* 0x000fea000b83ffff */
.L_x_14:
[----:B0-----:R-:W0:Y:S08]  /*16c0*/  LDC R0, c[0x0][0x38c] ;  /* 0x0000e300ff007b82 */ /* 0x001e300000000800 */
[----:B------:R-:W-:Y:S01]  /*16d0*/  BAR.SYNC.DEFER_BLOCKING 0x0 ;  /* 0x0000000000007b1d */ /* 0x000fe20000010000 */
[----:B------:R-:W-:-:S04]  /*16e0*/  ISETP.GE.AND P0, PT, R6, 0x1, PT ;  /* 0x000000010600780c */ /* 0x000fc80003f06270 */
[----:B0-----:R-:W-:-:S13]  /*16f0*/  ISETP.EQ.OR P0, PT, R0, RZ, !P0 ;  /* 0x000000ff0000720c */ /* 0x001fda0004702670 */
[----:B------:R-:W-:Y:S05]  /*1700*/  @P0 BRA `(.L_x_25) ;  /* 0x0000001000540947 */ /* 0x000fea0003800000 */
[----:B------:R-:W0:Y:S01]  /*1710*/  S2R R0, SR_TID.X ;  /* 0x0000000000007919 */ /* 0x000e220000002100 */
[----:B---3--:R-:W-:Y:S01]  /*1720*/  VIMNMX R2, PT, PT, R20, 0x1, !PT ;  /* 0x0000000114027848 */ /* 0x008fe20007fe0100 */
[----:B------:R-:W-:Y:S01]  /*1730*/  UMOV UR4, URZ ;  /* 0x000000ff00047c82 */ /* 0x000fe20008000000 */
[----:B-12---:R-:W-:Y:S02]  /*1740*/  VIMNMX.U32 R9, PT, PT, R21, 0x1, !PT ;  /* 0x0000000115097848 */ /* 0x006fe40007fe0000 */
[C---:B------:R-:W-:Y:S02]  /*1750*/  LOP3.LUT R11, R2.reuse, 0x3, RZ, 0xc0, !PT ;  /* 0x00000003020b7812 */ /* 0x040fe400078ec0ff */
[----:B------:R-:W-:-:S07]  /*1760*/  LOP3.LUT R2, R2, 0x1ffffc, RZ, 0xc0, !PT ;  /* 0x001ffffc02027812 */ /* 0x000fce00078ec0ff */
.L_x_33:
[----:B-1----:R-:W1:Y:S01]  /*1770*/  LDC R6, c[0x0][0x388] ;  /* 0x0000e200ff067b82 */ /* 0x002e620000000800 */
[----:B------:R-:W-:Y:S01]  /*1780*/  UMOV UR7, UR4 ;  /* 0x0000000400077c82 */ /* 0x000fe20008000000 */
[----:B------:R-:W-:Y:S01]  /*1790*/  USHF.L.U32 UR6, UR4, 0xc, URZ ;  /* 0x0000000c04067899 */ /* 0x000fe200080006ff */
[----:B0-23--:R-:W-:Y:S01]  /*17a0*/  IMAD.SHL.U32 R3, R0, 0x4, RZ ;  /* 0x0000000400037824 */ /* 0x00dfe200078e00ff */
[----:B------:R-:W-:Y:S01]  /*17b0*/  UIADD3 UR4, UPT, UPT, UR4, 0x1, URZ ;  /* 0x0000000104047890 */ /* 0x000fe2000fffe0ff */
[----:B------:R-:W-:Y:S01]  /*17c0*/  HFMA2 R4, -RZ, RZ, 0, 0 ;  /* 0x00000000ff047431 */ /* 0x000fe200000001ff */
[----:B------:R-:W-:Y:S02]  /*17d0*/  UMOV UR8, 0x400 ;  /* 0x0000040000087882 */ /* 0x000fe40000000000 */
[----:B------:R-:W0:Y:S01]  /*17e0*/  S2UR UR9, SR_CgaCtaId ;  /* 0x00000000000979c3 */ /* 0x000e220000008800 */
[----:B------:R-:W-:Y:S01]  /*17f0*/  UIADD3 UR5, UPT, UPT, UR8, 0x4000, URZ ;  /* 0x0000400008057890 */ /* 0x000fe2000fffe0ff */
[----:B------:R-:W-:-:S02]  /*1800*/  ISETP.NE.AND P1, PT, R9, UR4, PT ;  /* 0x0000000409007c0c */ /* 0x000fc4000bf25270 */
[----:B------:R-:W-:Y:S02]  /*1810*/  LOP3.LUT R3, R3, UR6, RZ, 0xfc, !PT ;  /* 0x0000000603037c12 */ /* 0x000fe4000f8efcff */
[----:B-1----:R-:W-:Y:S01]  /*1820*/  ISETP.GE.U32.AND P0, PT, R6, 0xc01, PT ;  /* 0x00000c010600780c */ /* 0x002fe20003f06070 */
[----:B0-----:R-:W-:-:S12]  /*1830*/  ULEA UR12, UR9, UR5, 0x18 ;  /* 0x00000005090c7291 */ /* 0x001fd8000f8ec0ff */
[----:B------:R-:W-:Y:S05]  /*1840*/  @!P0 BRA `(.L_x_26) ;  /* 0x0000000c008c8947 */ /* 0x000fea0003800000 */
[----:B------:R-:W-:Y:S01]  /*1850*/  ISETP.GT.AND P0, PT, R2, RZ, PT ;  /* 0x000000ff0200720c */ /* 0x000fe20003f04270 */
[----:B------:R-:W-:-:S12]  /*1860*/  UMOV UR5, URZ ;  /* 0x000000ff00057c82 */ /* 0x000fd80008000000 */
[----:B------:R-:W-:Y:S05]  /*1870*/  @!P0 BRA `(.L_x_27) ;  /* 0x0000000800fc8947 */ /* 0x000fea0003800000 */
[----:B------:R-:W-:Y:S01]  /*1880*/  VIADD R5, R2, -UR5 ;  /* 0x8000000502057c36 */ /* 0x000fe20008000000 */
[----:B------:R-:W-:-:S04]  /*1890*/  PLOP3.LUT P0, PT, PT, PT, PT, 0x80, 0x8 ;  /* 0x000000000008781c */ /* 0x000fc80003f0f070 */
[----:B------:R-:W-:-:S13]  /*18a0*/  ISETP.GT.AND P2, PT, R5, 0xc, PT ;  /* 0x0000000c0500780c */ /* 0x000fda0003f44270 */
[----:B------:R-:W-:Y:S05]  /*18b0*/  @!P2 BRA `(.L_x_28) ;  /* 0x0000000400eca947 */ /* 0x000fea0003800000 */
[----:B------:R-:W0:Y:S01]  /*18c0*/  S2UR UR14, SR_CgaCtaId ;  /* 0x00000000000e79c3 */ /* 0x000e220000008800 */
[----:B------:R-:W-:Y:S01]  /*18d0*/  PLOP3.LUT P0, PT, PT, PT, PT, 0x8, 0x80 ;  /* 0x000000000080781c */ /* 0x000fe20003f0e170 */
[----:B------:R-:W-:Y:S01]  /*18e0*/  VIADD R10, R2, 0xfffffff4 ;  /* 0xfffffff4020a7836 */ /* 0x000fe20000000000 */
[----:B------:R-:W-:-:S03]  /*18f0*/  ULEA UR13, UR9, UR8, 0x18 ;  /* 0x00000008090d7291 */ /* 0x000fc6000f8ec0ff */
[----:B------:R-:W-:Y:S02]  /*1900*/  UMOV UR8, 0x400 ;  /* 0x0000040000087882 */ /* 0x000fe40000000000 */
[----:B------:R-:W1:Y:S07]  /*1910*/  LDC R6, c[0x0][0x388] ;  /* 0x0000e200ff067b82 */ /* 0x000e6e0000000800 */
.L_x_29:
[----:B------:R-:W-:Y:S01]  /*1920*/  USHF.L.U32 UR6, UR5, 0xa, URZ ;  /* 0x0000000a05067899 */ /* 0x000fe200080006ff */
[----:B0-----:R-:W-:-:S05]  /*1930*/  UMOV UR9, UR14 ;  /* 0x0000000e00097c82 */ /* 0x001fca0008000000 */
[----:B------:R-:W-:Y:S01]  /*1940*/  LOP3.LUT R13, R0, UR6, RZ, 0xfc, !PT ;  /* 0x00000006000d7c12 */ /* 0x000fe2000f8efcff */
[----:B------:R-:W-:-:S03]  /*1950*/  UIADD3 UR6, UPT, UPT, UR5, 0x4, URZ ;  /* 0x0000000405067890 */ /* 0x000fc6000fffe0ff */
[C---:B-1----:R-:W-:Y:S01]  /*1960*/  ISETP.GE.U32.AND P2, PT, R13.reuse, R6, PT ;  /* 0x000000060d00720c */ /* 0x042fe20003f46070 */
[----:B------:R-:W-:Y:S01]  /*1970*/  IMAD R4, R6, UR7, R13 ;  /* 0x0000000706047c24 */ /* 0x000fe2000f8e020d */
[----:B------:R-:W-:Y:S01]  /*1980*/  IADD3 R7, PT, PT, R13, 0x400, RZ ;  /* 0x000004000d077810 */ /* 0x000fe20007ffe0ff */
[----:B------:R-:W-:-:S03]  /*1990*/  USHF.L.U32 UR6, UR6, 0xa, URZ ;  /* 0x0000000a06067899 */ /* 0x000fc600080006ff */
[----:B--2---:R-:W-:Y:S01]  /*19a0*/  LEA R12, R4, UR13, 0x2 ;  /* 0x0000000d040c7c11 */ /* 0x004fe2000f8e10ff */
[----:B------:R-:W-:Y:S01]  /*19b0*/  ULEA UR13, UR9, UR8, 0x18 ;  /* 0x00000008090d7291 */ /* 0x000fe2000f8ec0ff */
[----:B------:R-:W-:Y:S01]  /*19c0*/  ISETP.GE.U32.AND P3, PT, R7, R6, PT ;  /* 0x000000060700720c */ /* 0x000fe20003f66070 */
[----:B------:R-:W-:-:S04]  /*19d0*/  VIADD R7, R13, 0x800 ;  /* 0x000008000d077836 */ /* 0x000fc80000000000 */
[----:B------:R-:W-:Y:S04]  /*19e0*/  @!P2 LDS R4, [R3+UR12] ;  /* 0x0000000c0304a984 */ /* 0x000fe80008000800 */
[----:B------:R-:W0:Y:S02]  /*19f0*/  @!P2 LDS R5, [R12] ;  /* 0x000000000c05a984 */ /* 0x000e240000000800 */
[----:B0-----:R-:W-:-:S05]  /*1a00*/  @!P2 FADD R4, R4, R5 ;  /* 0x000000050404a221 */ /* 0x001fca0000000000 */
[----:B------:R-:W-:Y:S01]  /*1a10*/  @!P2 STS [R3+UR12], R4 ;  /* 0x000000040300a988 */ /* 0x000fe2000800080c */
[----:B------:R-:W-:Y:S01]  /*1a20*/  ISETP.GE.U32.AND P2, PT, R7, R6, PT ;  /* 0x000000060700720c */ /* 0x000fe20003f46070 */
[----:B------:R-:W-:Y:S01]  /*1a30*/  VIADD R7, R13, 0xc00 ;  /* 0x00000c000d077836 */ /* 0x000fe20000000000 */
[----:B------:R-:W-:Y:S01]  /*1a40*/  LOP3.LUT R13, R0, UR6, RZ, 0xfc, !PT ;  /* 0x00000006000d7c12 */ /* 0x000fe2000f8efcff */
[----:B------:R-:W-:Y:S01]  /*1a50*/  @!P3 LDS R8, [R3+UR12] ;  /* 0x0000000c0308b984 */ /* 0x000fe20008000800 */
[----:B------:R-:W-:-:S03]  /*1a60*/  UIADD3 UR6, UPT, UPT, UR5, 0x8, URZ ;  /* 0x0000000805067890 */ /* 0x000fc6000fffe0ff */
[----:B------:R-:W0:Y:S01]  /*1a70*/  @!P3 LDS R5, [R12+0x1000] ;  /* 0x001000000c05b984 */ /* 0x000e220000000800 */
[----:B------:R-:W-:Y:S01]  /*1a80*/  USHF.L.U32 UR6, UR6, 0xa, URZ ;  /* 0x0000000a06067899 */ /* 0x000fe200080006ff */
[----:B0-----:R-:W-:-:S05]  /*1a90*/  @!P3 FADD R8, R5, R8 ;  /* 0x000000080508b221 */ /* 0x001fca0000000000 */
[----:B------:R-:W-:Y:S01]  /*1aa0*/  @!P3 STS [R3+UR12], R8 ;  /* 0x000000080300b988 */ /* 0x000fe2000800080c */
[----:B------:R-:W-:Y:S01]  /*1ab0*/  ISETP.GE.U32.AND P3, PT, R7, R6, PT ;  /* 0x000000060700720c */ /* 0x000fe20003f66070 */
[----:B------:R-:W-:Y:S02]  /*1ac0*/  IMAD R7, R6, UR7, R13 ;  /* 0x0000000706077c24 */ /* 0x000fe4000f8e020d */
[----:B------:R-:W-:Y:S04]  /*1ad0*/  @!P2 LDS R14, [R3+UR12] ;  /* 0x0000000c030ea984 */ /* 0x000fe80008000800 */
[----:B------:R-:W0:Y:S02]  /*1ae0*/  @!P2 LDS R5, [R12+0x2000] ;  /* 0x002000000c05a984 */ /* 0x000e240000000800 */
[----:B0-----:R-:W-:-:S05]  /*1af0*/  @!P2 FADD R4, R5, R14 ;  /* 0x0000000e0504a221 */ /* 0x001fca0000000000 */
[----:B------:R-:W-:Y:S01]  /*1b00*/  @!P2 STS [R3+UR12], R4 ;  /* 0x000000040300a988 */ /* 0x000fe2000800080c */
[----:B------:R-:W-:-:S03]  /*1b10*/  ISETP.GE.U32.AND P2, PT, R13, R6, PT ;  /* 0x000000060d00720c */ /* 0x000fc60003f46070 */
[----:B------:R0:W-:Y:S04]  /*1b20*/  @!P3 LDS R5, [R12+0x3000] ;  /* 0x003000000c05b984 */ /* 0x0001e80000000800 */
[----:B------:R-:W1:Y:S01]  /*1b30*/  @!P3 LDS R14, [R3+UR12] ;  /* 0x0000000c030eb984 */ /* 0x000e620008000800 */
[----:B0-----:R-:W-:Y:S02]  /*1b40*/  LEA R12, R7, UR13, 0x2 ;  /* 0x0000000d070c7c11 */ /* 0x001fe4000f8e10ff */
[----:B------:R-:W-:Y:S01]  /*1b50*/  IADD3 R7, PT, PT, R13, 0x400, RZ ;  /* 0x000004000d077810 */ /* 0x000fe20007ffe0ff */
[----:B-1----:R-:W-:-:S05]  /*1b60*/  @!P3 FADD R4, R5, R14 ;  /* 0x0000000e0504b221 */ /* 0x002fca0000000000 */
[----:B------:R-:W-:Y:S01]  /*1b70*/  @!P3 STS [R3+UR12], R4 ;  /* 0x000000040300b988 */ /* 0x000fe2000800080c */
[----:B------:R-:W-:Y:S01]  /*1b80*/  ISETP.GE.U32.AND P3, PT, R7, R6, PT ;  /* 0x000000060700720c */ /* 0x000fe20003f66070 */
[----:B------:R-:W-:Y:S02]  /*1b90*/  VIADD R7, R13, 0x800 ;  /* 0x000008000d077836 */ /* 0x000fe40000000000 */
        /* <DEDUP_REMOVED lines=8> */
[----:B------:R-:W-:Y:S02]  /*1c20*/  UIADD3 UR6, UPT, UPT, UR5, 0xc, URZ ;  /* 0x0000000c05067890 */ /* 0x000fe4000fffe0ff */
[----:B------:R-:W-:Y:S01]  /*1c30*/  UIADD3 UR5, UPT, UPT, UR5, 0x10, URZ ;  /* 0x0000001005057890 */ /* 0x000fe2000fffe0ff */
        /* <DEDUP_REMOVED lines=11> */
[----:B------:R-:W-:Y:S04]  /*1cf0*/  @!P3 LDS R5, [R12+0x3000] ;  /* 0x003000000c05b984 */ /* 0x000fe80000000800 */
[----:B------:R-:W0:Y:S02]  /*1d00*/  @!P3 LDS R14, [R3+UR12] ;  /* 0x0000000c030eb984 */ /* 0x000e240008000800 */
[----:B0-----:R-:W-:Y:S01]  /*1d10*/  @!P3 FADD R4, R5, R14 ;  /* 0x0000000e0504b221 */ /* 0x001fe20000000000 */
[----:B------:R-:W-:Y:S02]  /*1d20*/  LEA R14, R7, UR13, 0x2 ;  /* 0x0000000d070e7c11 */ /* 0x000fe4000f8e10ff */
[----:B------:R-:W-:Y:S02]  /*1d30*/  IADD3 R7, PT, PT, R13, 0x400, RZ ;  /* 0x000004000d077810 */ /* 0x000fe40007ffe0ff */
[----:B------:R-:W-:Y:S02]  /*1d40*/  @!P3 STS [R3+UR12], R4 ;  /* 0x000000040300b988 */ /* 0x000fe4000800080c */
[----:B------:R-:W-:Y:S01]  /*1d50*/  ISETP.GE.U32.AND P3, PT, R7, R6, PT ;  /* 0x000000060700720c */ /* 0x000fe20003f66070 */
[----:B------:R-:W-:Y:S01]  /*1d60*/  VIADD R7, R13, 0x800 ;  /* 0x000008000d077836 */ /* 0x000fe20000000000 */
[----:B------:R-:W-:Y:S04]  /*1d70*/  @!P2 LDS R8, [R3+UR12] ;  /* 0x0000000c0308a984 */ /* 0x000fe80008000800 */
[----:B------:R-:W0:Y:S02]  /*1d80*/  @!P2 LDS R5, [R14] ;  /* 0x000000000e05a984 */ /* 0x000e240000000800 */
[----:B0-----:R-:W-:-:S05]  /*1d90*/  @!P2 FADD R8, R5, R8 ;  /* 0x000000080508a221 */ /* 0x001fca0000000000 */
[----:B------:R-:W-:Y:S01]  /*1da0*/  @!P2 STS [R3+UR12], R8 ;  /* 0x000000080300a988 */ /* 0x000fe2000800080c */
[----:B------:R-:W-:Y:S01]  /*1db0*/  ISETP.GE.U32.AND P2, PT, R7, R6, PT ;  /* 0x000000060700720c */ /* 0x000fe20003f46070 */
[----:B------:R-:W-:Y:S01]  /*1dc0*/  VIADD R7, R13, 0xc00 ;  /* 0x00000c000d077836 */ /* 0x000fe20000000000 */
[----:B------:R-:W-:Y:S01]  /*1dd0*/  LOP3.LUT R13, R0, UR6, RZ, 0xfc, !PT ;  /* 0x00000006000d7c12 */ /* 0x000fe2000f8efcff */
[----:B------:R-:W-:Y:S04]  /*1de0*/  @!P3 LDS R12, [R3+UR12] ;  /* 0x0000000c030cb984 */ /* 0x000fe80008000800 */
[----:B------:R-:W0:Y:S02]  /*1df0*/  @!P3 LDS R5, [R14+0x1000] ;  /* 0x001000000e05b984 */ /* 0x000e240000000800 */
[----:B0-----:R-:W-:-:S05]  /*1e00*/  @!P3 FADD R4, R5, R12 ;  /* 0x0000000c0504b221 */ /* 0x001fca0000000000 */
[----:B------:R-:W-:Y:S01]  /*1e10*/  @!P3 STS [R3+UR12], R4 ;  /* 0x000000040300b988 */ /* 0x000fe2000800080c */
[----:B------:R-:W-:Y:S01]  /*1e20*/  ISETP.GE.U32.AND P3, PT, R7, R6, PT ;  /* 0x000000060700720c */ /* 0x000fe20003f66070 */
[----:B------:R-:W-:Y:S02]  /*1e30*/  IMAD R7, R6, UR7, R13 ;  /* 0x0000000706077c24 */ /* 0x000fe4000f8e020d */
[----:B------:R-:W-:Y:S03]  /*1e40*/  @!P2 LDS R12, [R3+UR12] ;  /* 0x0000000c030ca984 */ /* 0x000fe60008000800 */
[----:B------:R-:W-:Y:S01]  /*1e50*/  LEA R15, R7, UR13, 0x2 ;  /* 0x0000000d070f7c11 */ /* 0x000fe2000f8e10ff */
[----:B------:R-:W0:Y:S01]  /*1e60*/  @!P2 LDS R5, [R14+0x2000] ;  /* 0x002000000e05a984 */ /* 0x000e220000000800 */
[----:B------:R-:W-:Y:S01]  /*1e70*/  IADD3 R7, PT, PT, R13, 0x400, RZ ;  /* 0x000004000d077810 */ /* 0x000fe20007ffe0ff */
[----:B0-----:R-:W-:-:S05]  /*1e80*/  @!P2 FADD R8, R5, R12 ;  /* 0x0000000c0508a221 */ /* 0x001fca0000000000 */
[----:B------:R-:W-:Y:S01]  /*1e90*/  @!P2 STS [R3+UR12], R8 ;  /* 0x000000080300a988 */ /* 0x000fe2000800080c */
[----:B------:R-:W-:-:S03]  /*1ea0*/  ISETP.GE.U32.AND P2, PT, R13, R6, PT ;  /* 0x000000060d00720c */ /* 0x000fc60003f46070 */
[----:B------:R-:W-:Y:S04]  /*1eb0*/  @!P3 LDS R5, [R14+0x3000] ;  /* 0x003000000e05b984 */ /* 0x000fe80000000800 */
[----:B------:R-:W0:Y:S02]  /*1ec0*/  @!P3 LDS R12, [R3+UR12] ;  /* 0x0000000c030cb984 */ /* 0x000e240008000800 */
[----:B0-----:R-:W-:-:S05]  /*1ed0*/  @!P3 FADD R4, R5, R12 ;  /* 0x0000000c0504b221 */ /* 0x001fca0000000000 */
        /* <DEDUP_REMOVED lines=8> */
[----:B------:R-:W-:Y:S02]  /*1f60*/  VIADD R7, R13, 0xc00 ;  /* 0x00000c000d077836 */ /* 0x000fe40000000000 */
[----:B------:R-:W-:Y:S04]  /*1f70*/  @!P3 LDS R12, [R3+UR12] ;  /* 0x0000000c030cb984 */ /* 0x000fe80008000800 */
[----:B------:R-:W0:Y:S02]  /*1f80*/  @!P3 LDS R5, [R15+0x1000] ;  /* 0x001000000f05b984 */ /* 0x000e240000000800 */
[----:B0-----:R-:W-:-:S05]  /*1f90*/  @!P3 FADD R4, R5, R12 ;  /* 0x0000000c0504b221 */ /* 0x001fca0000000000 */
[----:B------:R-:W-:Y:S01]  /*1fa0*/  @!P3 STS [R3+UR12], R4 ;  /* 0x000000040300b988 */ /* 0x000fe2000800080c */
[----:B------:R-:W-:-:S03]  /*1fb0*/  ISETP.GE.U32.AND P3, PT, R7, R6, PT ;  /* 0x000000060700720c */ /* 0x000fc60003f66070 */
[----:B------:R-:W-:Y:S04]  /*1fc0*/  @!P2 LDS R12, [R3+UR12] ;  /* 0x0000000c030ca984 */ /* 0x000fe80008000800 */
[----:B------:R-:W0:Y:S02]  /*1fd0*/  @!P2 LDS R5, [R15+0x2000] ;  /* 0x002000000f05a984 */ /* 0x000e240000000800 */
[----:B0-----:R-:W-:-:S05]  /*1fe0*/  @!P2 FADD R8, R5, R12 ;  /* 0x0000000c0508a221 */ /* 0x001fca0000000000 */
[----:B------:R-:W-:Y:S01]  /*1ff0*/  @!P2 STS [R3+UR12], R8 ;  /* 0x000000080300a988 */ /* 0x000fe2000800080c */
[----:B------:R-:W-:-:S03]  /*2000*/  ISETP.LE.AND P2, PT, R10, UR5, PT ;  /* 0x000000050a007c0c */ /* 0x000fc6000bf43270 */
[----:B------:R-:W-:Y:S04]  /*2010*/  @!P3 LDS R5, [R15+0x3000] ;  /* 0x003000000f05b984 */ /* 0x000fe80000000800 */
[----:B------:R-:W0:Y:S02]  /*2020*/  @!P3 LDS R12, [R3+UR12] ;  /* 0x0000000c030cb984 */ /* 0x000e240008000800 */
[----:B0-----:R-:W-:-:S05]  /*2030*/  @!P3 FADD R12, R5, R12 ;  /* 0x0000000c050cb221 */ /* 0x001fca0000000000 */
[----:B------:R2:W-:Y:S01]  /*2040*/  @!P3 STS [R3+UR12], R12 ;  /* 0x0000000c0300b988 */ /* 0x0005e2000800080c */
[----:B------:R-:W-:Y:S05]  /*2050*/  @!P2 BRA `(.L_x_29) ;  /* 0xfffffff80030a947 */ /* 0x000fea000383ffff */
[----:B------:R-:W-:-:S07]  /*2060*/  MOV R4, R2 ;  /* 0x0000000200047202 */ /* 0x000fce0000000f00 */
.L_x_28:
[----:B------:R-:W-:-:S05]  /*2070*/  VIADD R5, R2, -UR5 ;  /* 0x8000000502057c36 */ /* 0x000fca0008000000 */
[----:B------:R-:W-:-:S13]  /*2080*/  ISETP.GT.AND P2, PT, R5, 0x4, PT ;  /* 0x000000040500780c */ /* 0x000fda0003f44270 */
[----:B------:R-:W-:Y:S05]  /*2090*/  @!P2 BRA `(.L_x_30) ;  /* 0x0000000000eca947 */ /* 0x000fea0003800000 */
[----:B------:R-:W-:Y:S02]  /*20a0*/  USHF.L.U32 UR6, UR5, 0xa, URZ ;  /* 0x0000000a05067899 */ /* 0x000fe400080006ff */
[----:B------:R-:W-:Y:S02]  /*20b0*/  ULEA UR13, UR9, UR8, 0x18 ;  /* 0x00000008090d7291 */ /* 0x000fe4000f8ec0ff */
[----:B------:R-:W-:Y:S02]  /*20c0*/  UIADD3 UR5, UPT, UPT, UR5, 0x4, URZ ;  /* 0x0000000405057890 */ /* 0x000fe4000fffe0ff */
[----:B------:R-:W-:Y:S02]  /*20d0*/  LOP3.LUT R13, R0, UR6, RZ, 0xfc, !PT ;  /* 0x00000006000d7c12 */ /* 0x000fe4000f8efcff */
[----:B------:R-:W-:Y:S02]  /*20e0*/  USHF.L.U32 UR6, UR5, 0xa, URZ ;  /* 0x0000000a05067899 */ /* 0x000fe400080006ff */
[C---:B------:R-:W-:Y:S01]  /*20f0*/  ISETP.GE.U32.AND P0, PT, R13.reuse, R6, PT ;  /* 0x000000060d00720c */ /* 0x040fe20003f06070 */
[----:B------:R-:W-:Y:S01]  /*2100*/  IMAD R4, R6, UR7, R13 ;  /* 0x0000000706047c24 */ /* 0x000fe2000f8e020d */
[----:B------:R-:W-:Y:S01]  /*2110*/  UIADD3 UR5, UPT, UPT, UR5, 0x4, URZ ;  /* 0x0000000405057890 */ /* 0x000fe2000fffe0ff */
[----:B------:R-:W-:-:S03]  /*2120*/  VIADD R5, R13, 0x400 ;  /* 0x000004000d057836 */ /* 0x000fc60000000000 */
[----:B------:R-:W-:Y:S02]  /*2130*/  LEA R10, R4, UR13, 0x2 ;  /* 0x0000000d040a7c11 */ /* 0x000fe4000f8e10ff */
[----:B------:R-:W-:-:S05]  /*2140*/  ISETP.GE.U32.AND P2, PT, R5, R6, PT ;  /* 0x000000060500720c */ /* 0x000fca0003f46070 */
[----:B------:R-:W-:Y:S04]  /*2150*/  @!P0 LDS R7, [R3+UR12] ;  /* 0x0000000c03078984 */ /* 0x000fe80008000800 */
[----:B------:R-:W0:Y:S02]  /*2160*/  @!P0 LDS R4, [R10] ;  /* 0x000000000a048984 */ /* 0x000e240000000800 */
[----:B0-----:R-:W-:Y:S01]  /*2170*/  @!P0 FADD R4, R4, R7 ;  /* 0x0000000704048221 */ /* 0x001fe20000000000 */
[----:B------:R-:W-:-:S04]  /*2180*/  IADD3 R7, PT, PT, R13, 0x800, RZ ;  /* 0x000008000d077810 */ /* 0x000fc80007ffe0ff */
        /* <DEDUP_REMOVED lines=10> */
[----:B--2---:R-:W-:Y:S03]  /*2230*/  @!P0 LDS R12, [R3+UR12] ;  /* 0x0000000c030c8984 */ /* 0x004fe60008000800 */
[----:B------:R-:W-:Y:S01]  /*2240*/  LEA R14, R7, UR13, 0x2 ;  /* 0x0000000d070e7c11 */ /* 0x000fe2000f8e10ff */
[----:B------:R-:W0:Y:S02]  /*2250*/  @!P0 LDS R5, [R10+0x2000] ;  /* 0x002000000a058984 */ /* 0x000e240000000800 */
[----:B0-----:R-:W-:-:S05]  /*2260*/  @!P0 FADD R4, R5, R12 ;  /* 0x0000000c05048221 */ /* 0x001fca0000000000 */
[----:B------:R-:W-:Y:S01]  /*2270*/  @!P0 STS [R3+UR12], R4 ;  /* 0x0000000403008988 */ /* 0x000fe2000800080c */
[----:B------:R-:W-:-:S03]  /*2280*/  ISETP.GE.U32.AND P0, PT, R13, R6, PT ;  /* 0x000000060d00720c */ /* 0x000fc60003f06070 */
[----:B------:R-:W-:Y:S04]  /*2290*/  @!P2 LDS R5, [R10+0x3000] ;  /* 0x003000000a05a984 */ /* 0x000fe80000000800 */
[----:B------:R-:W0:Y:S02]  /*22a0*/  @!P2 LDS R12, [R3+UR12] ;  /* 0x0000000c030ca984 */ /* 0x000e240008000800 */
[----:B0-----:R-:W-:Y:S01]  /*22b0*/  @!P2 FADD R8, R5, R12 ;  /* 0x0000000c0508a221 */ /* 0x001fe20000000000 */
[----:B------:R-:W-:-:S04]  /*22c0*/  VIADD R5, R13, 0x400 ;  /* 0x000004000d057836 */ /* 0x000fc80000000000 */
[----:B------:R-:W-:Y:S01]  /*22d0*/  @!P2 STS [R3+UR12], R8 ;  /* 0x000000080300a988 */ /* 0x000fe2000800080c */
[----:B------:R-:W-:-:S03]  /*22e0*/  ISETP.GE.U32.AND P2, PT, R5, R6, PT ;  /* 0x000000060500720c */ /* 0x000fc60003f46070 */
[----:B------:R-:W-:Y:S04]  /*22f0*/  @!P0 LDS R7, [R3+UR12] ;  /* 0x0000000c03078984 */ /* 0x000fe80008000800 */
[----:B------:R-:W0:Y:S02]  /*2300*/  @!P0 LDS R4, [R14] ;  /* 0x000000000e048984 */ /* 0x000e240000000800 */
[----:B0-----:R-:W-:Y:S01]  /*2310*/  @!P0 FADD R4, R4, R7 ;  /* 0x0000000704048221 */ /* 0x001fe20000000000 */
[----:B------:R-:W-:-:S04]  /*2320*/  IADD3 R7, PT, PT, R13, 0x800, RZ ;  /* 0x000008000d077810 */ /* 0x000fc80007ffe0ff */
        /* <DEDUP_REMOVED lines=12> */
[----:B------:R-:W-:-:S03]  /*23f0*/  PLOP3.LUT P0, PT, PT, PT, PT, 0x8, 0x80 ;  /* 0x000000000080781c */ /* 0x000fc60003f0e170 */
[----:B------:R-:W-:Y:S04]  /*2400*/  @!P2 LDS R4, [R14+0x3000] ;  /* 0x003000000e04a984 */ /* 0x000fe80000000800 */
[----:B------:R-:W0:Y:S02]  /*2410*/  @!P2 LDS R5, [R3+UR12] ;  /* 0x0000000c0305a984 */ /* 0x000e240008000800 */
[----:B0-----:R-:W-:Y:S01]  /*2420*/  @!P2 FADD R12, R4, R5 ;  /* 0x00000005040ca221 */ /* 0x001fe20000000000 */
[----:B------:R-:W-:-:S04]  /*2430*/  IMAD.MOV.U32 R4, RZ, RZ, R2 ;  /* 0x000000ffff047224 */ /* 0x000fc800078e0002 */
[----:B------:R0:W-:Y:S03]  /*2440*/  @!P2 STS [R3+UR12], R12 ;  /* 0x0000000c0300a988 */ /* 0x0001e6000800080c */
.L_x_30:
[----:B------:R-:W-:-:S13]  /*2450*/  ISETP.NE.OR P0, PT, R2, UR5, P0 ;  /* 0x0000000502007c0c */ /* 0x000fda0008705670 */
[----:B------:R-:W-:Y:S05]  /*2460*/  @!P0 BRA `(.L_x_26) ;  /* 0x0000000000848947 */ /* 0x000fea0003800000 */
.L_x_27:
[----:B------:R-:W1:Y:S01]  /*2470*/  LDC R6, c[0x0][0x388] ;  /* 0x0000e200ff067b82 */ /* 0x000e620000000800 */
[----:B------:R-:W-:-:S12]  /*2480*/  ULEA UR8, UR9, UR8, 0x18 ;  /* 0x0000000809087291 */ /* 0x000fd8000f8ec0ff */
.L_x_31:
[----:B------:R-:W-:Y:S02]  /*2490*/  USHF.L.U32 UR6, UR5, 0xa, URZ ;  /* 0x0000000a05067899 */ /* 0x000fe400080006ff */
[----:B------:R-:W-:-:S04]  /*24a0*/  UIADD3 UR5, UPT, UPT, UR5, 0x4, URZ ;  /* 0x0000000405057890 */ /* 0x000fc8000fffe0ff */
[----:B------:R-:W-:-:S04]  /*24b0*/  LOP3.LUT R13, R0, UR6, RZ, 0xfc, !PT ;  /* 0x00000006000d7c12 */ /* 0x000fc8000f8efcff */
[C---:B-1----:R-:W-:Y:S01]  /*24c0*/  ISETP.GE.U32.AND P0, PT, R13.reuse, R6, PT ;  /* 0x000000060d00720c */ /* 0x042fe20003f06070 */
[----:B------:R-:W-:Y:S01]  /*24d0*/  IMAD R4, R6, UR7, R13 ;  /* 0x0000000706047c24 */ /* 0x000fe2000f8e020d */
[----:B------:R-:W-:-:S04]  /*24e0*/  IADD3 R7, PT, PT, R13, 0x400, RZ ;  /* 0x000004000d077810 */ /* 0x000fc80007ffe0ff */
[----:B0-2---:R-:W-:Y:S02]  /*24f0*/  LEA R12, R4, UR8, 0x2 ;  /* 0x00000008040c7c11 */ /* 0x005fe4000f8e10ff */
[----:B------:R-:W-:Y:S01]  /*2500*/  ISETP.GE.U32.AND P2, PT, R7, R6, PT ;  /* 0x000000060700720c */ /* 0x000fe20003f46070 */
[----:B------:R-:W-:-:S04]  /*2510*/  VIADD R7, R13, 0x800 ;  /* 0x000008000d077836 */ /* 0x000fc80000000000 */
        /* <DEDUP_REMOVED lines=11> */
[----:B---3--:R-:W-:Y:S04]  /*25d0*/  @!P0 LDS R10, [R3+UR12] ;  /* 0x0000000c030a8984 */ /* 0x008fe80008000800 */
[----:B------:R-:W0:Y:S02]  /*25e0*/  @!P0 LDS R5, [R12+0x2000] ;  /* 0x002000000c058984 */ /* 0x000e240000000800 */
[----:B0-----:R-:W-:-:S05]  /*25f0*/  @!P0 FADD R4, R5, R10 ;  /* 0x0000000a05048221 */ /* 0x001fca0000000000 */
[----:B------:R-:W-:Y:S01]  /*2600*/  @!P0 STS [R3+UR12], R4 ;  /* 0x0000000403008988 */ /* 0x000fe2000800080c */
[----:B------:R-:W-:-:S03]  /*2610*/  ISETP.NE.AND P0, PT, R2, UR5, PT ;  /* 0x0000000502007c0c */ /* 0x000fc6000bf05270 */
[----:B------:R-:W-:Y:S04]  /*2620*/  @!P2 LDS R5, [R12+0x3000] ;  /* 0x003000000c05a984 */ /* 0x000fe80000000800 */
[----:B------:R-:W0:Y:S02]  /*2630*/  @!P2 LDS R10, [R3+UR12] ;  /* 0x0000000c030aa984 */ /* 0x000e240008000800 */
[----:B0-----:R-:W-:-:S05]  /*2640*/  @!P2 FADD R10, R5, R10 ;  /* 0x0000000a050aa221 */ /* 0x001fca0000000000 */
[----:B------:R3:W-:Y:S01]  /*2650*/  @!P2 STS [R3+UR12], R10 ;  /* 0x0000000a0300a988 */ /* 0x0007e2000800080c */
[----:B------:R-:W-:Y:S05]  /*2660*/  @P0 BRA `(.L_x_31) ;  /* 0xfffffffc00880947 */ /* 0x000fea000383ffff */
[----:B------:R-:W-:-:S07]  /*2670*/  MOV R4, R2 ;  /* 0x0000000200047202 */ /* 0x000fce0000000f00 */
.L_x_26:
[----:B------:R-:W-:-:S13]  /*2680*/  ISETP.NE.AND P0, PT, R11, RZ, PT ;  /* 0x000000ff0b00720c */ /* 0x000fda0003f05270 */
[----:B------:R-:W-:Y:S05]  /*2690*/  @!P0 BRA `(.L_x_32) ;  /* 0x00000000006c8947 */ /* 0x000fea0003800000 */
[----:B------:R-:W1:Y:S01]  /*26a0*/  S2UR UR6, SR_CgaCtaId ;  /* 0x00000000000679c3 */ /* 0x000e620000008800 */
[----:B------:R-:W-:Y:S01]  /*26b0*/  IMAD.SHL.U32 R5, R4, 0x400, RZ ;  /* 0x0000040004057824 */ /* 0x000fe200078e00ff */
[----:B------:R-:W-:-:S04]  /*26c0*/  UMOV UR5, 0x400 ;  /* 0x0000040000057882 */ /* 0x000fc80000000000 */
[----:B------:R-:W-:-:S04]  /*26d0*/  LOP3.LUT R7, R5, R0, RZ, 0xfc, !PT ;  /* 0x0000000005077212 */ /* 0x000fc800078efcff */
[----:B------:R-:W-:Y:S01]  /*26e0*/  ISETP.GE.U32.AND P0, PT, R7, R6, PT ;  /* 0x000000060700720c */ /* 0x000fe20003f06070 */
[----:B------:R-:W-:-:S12]  /*26f0*/  IMAD R4, R6, UR7, R7 ;  /* 0x0000000706047c24 */ /* 0x000fd8000f8e0207 */
[----:B------:R-:W-:Y:S01]  /*2700*/  @!P0 LDS R5, [R3+UR12] ;  /* 0x0000000c03058984 */ /* 0x000fe20008000800 */
[----:B-1----:R-:W-:-:S06]  /*2710*/  ULEA UR5, UR6, UR5, 0x18 ;  /* 0x0000000506057291 */ /* 0x002fcc000f8ec0ff */
[----:B---3--:R-:W-:-:S05]  /*2720*/  LEA R10, R4, UR5, 0x2 ;  /* 0x00000005040a7c11 */ /* 0x008fca000f8e10ff */
[----:B------:R-:W1:Y:S02]  /*2730*/  @!P0 LDS R4, [R10] ;  /* 0x000000000a048984 */ /* 0x000e640000000800 */
[----:B-1----:R-:W-:-:S05]  /*2740*/  @!P0 FADD R4, R4, R5 ;  /* 0x0000000504048221 */ /* 0x002fca0000000000 */
[----:B------:R1:W-:Y:S01]  /*2750*/  @!P0 STS [R3+UR12], R4 ;  /* 0x0000000403008988 */ /* 0x0003e2000800080c */
[----:B------:R-:W-:-:S13]  /*2760*/  ISETP.NE.AND P0, PT, R11, 0x1, PT ;  /* 0x000000010b00780c */ /* 0x000fda0003f05270 */
[----:B-1----:R-:W-:Y:S05]  /*2770*/  @!P0 BRA `(.L_x_32) ;  /* 0x0000000000348947 */ /* 0x002fea0003800000 */
[----:B------:R-:W-:-:S05]  /*2780*/  VIADD R5, R7, 0x400 ;  /* 0x0000040007057836 */ /* 0x000fca0000000000 */
[----:B------:R-:W-:Y:S02]  /*2790*/  ISETP.GE.U32.AND P2, PT, R5, R6, PT ;  /* 0x000000060500720c */ /* 0x000fe40003f46070 */
[----:B------:R-:W-:-:S04]  /*27a0*/  IADD3 R5, PT, PT, R7, 0x800, RZ ;  /* 0x0000080007057810 */ /* 0x000fc80007ffe0ff */
[----:B------:R-:W-:-:S04]  /*27b0*/  ISETP.GE.U32.AND P0, PT, R5, R6, PT ;  /* 0x000000060500720c */ /* 0x000fc80003f06070 */
[----:B------:R-:W-:-:S03]  /*27c0*/  ISETP.EQ.OR P0, PT, R11, 0x2, P0 ;  /* 0x000000020b00780c */ /* 0x000fc60000702670 */
[----:B------:R-:W-:Y:S04]  /*27d0*/  @!P2 LDS R13, [R3+UR12] ;  /* 0x0000000c030da984 */ /* 0x000fe80008000800 */
[----:B------:R-:W1:Y:S02]  /*27e0*/  @!P2 LDS R4, [R10+0x1000] ;  /* 0x001000000a04a984 */ /* 0x000e640000000800 */
[----:B-1----:R-:W-:-:S05]  /*27f0*/  @!P2 FADD R4, R4, R13 ;  /* 0x0000000d0404a221 */ /* 0x002fca0000000000 */
[----:B------:R-:W-:Y:S04]  /*2800*/  @!P2 STS [R3+UR12], R4 ;  /* 0x000000040300a988 */ /* 0x000fe8000800080c */
[----:B------:R-:W-:Y:S04]  /*2810*/  @!P0 LDS R5, [R10+0x2000] ;  /* 0x002000000a058984 */ /* 0x000fe80000000800 */
[----:B------:R-:W1:Y:S02]  /*2820*/  @!P0 LDS R8, [R3+UR12] ;  /* 0x0000000c03088984 */ /* 0x000e640008000800 */
[----:B-1----:R-:W-:-:S05]  /*2830*/  @!P0 FADD R8, R5, R8 ;  /* 0x0000000805088221 */ /* 0x002fca0000000000 */
[----:B------:R1:W-:Y:S02]  /*2840*/  @!P0 STS [R3+UR12], R8 ;  /* 0x0000000803008988 */ /* 0x0003e4000800080c */
.L_x_32:
[----:B------:R-:W-:Y:S05]  /*2850*/  @P1 BRA `(.L_x_33) ;  /* 0xffffffec00c41947 */ /* 0x000fea000383ffff */
.L_x_25:
[----:B------:R-:W3:Y:S01]  /*2860*/  S2R R0, SR_TID.X ;  /* 0x0000000000007919 */ /* 0x000ee20000002100 */
[----:B------:R-:W4:Y:S01]  /*2870*/  S2UR UR6, SR_CgaCtaId ;  /* 0x00000000000679c3 */ /* 0x000f220000008800 */
[----:B------:R-:W-:-:S07]  /*2880*/  UMOV UR4, 0x400 ;  /* 0x0000040000047882 */ /* 0x000fce0000000000 */
[----:B------:R-:W-:Y:S01]  /*2890*/  BAR.SYNC.DEFER_BLOCKING 0x0 ;  /* 0x0000000000007b1d */ /* 0x000fe20000010000 */
[----:B------:R-:W-:Y:S01]  /*28a0*/  UIADD3 UR5, UPT, UPT, UR4, 0x8000, URZ ;  /* 0x0000800004057890 */ /* 0x000fe2000fffe0ff */
[----:B------:R-:W-:-:S03]  /*28b0*/  ISETP.GE.AND P0, PT, R6, 0x2, PT ;  /* 0x000000020600780c */ /* 0x000fc60003f06270 */
[----:B----4-:R-:W-:-:S06]  /*28c0*/  ULEA UR5, UR6, UR5, 0x18 ;  /* 0x0000000506057291 */ /* 0x010fcc000f8ec0ff */
[----:B---3--:R-:W-:-:S05]  /*28d0*/  LEA R2, R0, UR5, 0x2 ;  /* 0x0000000500027c11 */ /* 0x008fca000f8e10ff */
[----:B------:R3:W-:Y:S01]  /*28e0*/  STS [R2], RZ ;  /* 0x000000ff02007388 */ /* 0x0007e20000000800 */
[----:B------:R-:W-:Y:S06]  /*28f0*/  BAR.SYNC.DEFER_BLOCKING 0x0 ;  /* 0x0000000000007b1d */ /* 0x000fec0000010000 */
[----:B------:R-:W-:Y:S05]  /*2900*/  @!P0 BRA `(.L_x_34) ;  /* 0x0000002000748947 */ /* 0x000fea0003800000 */
[----:B------:R-:W-:Y:S01]  /*2910*/  VIMNMX.U32 R4, PT, PT, R21, 0x1, !PT ;  /* 0x0000000115047848 */ /* 0x000fe20007fe0000 */
[----:B------:R-:W-:Y:S01]  /*2920*/  UIADD3 UR4, UPT, UPT, UR4, 0x4000, URZ ;  /* 0x0000400004047890 */ /* 0x000fe2000fffe0ff */
[----:B-1----:R-:W-:Y:S01]  /*2930*/  IMAD.MOV.U32 R5, RZ, RZ, 0x14 ;  /* 0x00000014ff057424 */ /* 0x002fe200078e00ff */
[----:B------:R-:W-:Y:S01]  /*2940*/  VIMNMX.U32 R6, PT, PT, R6, 0x400, PT ;  /* 0x0000040006067848 */ /* 0x000fe20003fe0000 */
[----:B0-2---:R-:W-:Y:S01]  /*2950*/  IMAD R3, R0, 0x5, RZ ;  /* 0x0000000500037824 */ /* 0x005fe200078e02ff */
[----:B---3--:R-:W-:Y:S01]  /*2960*/  LOP3.LUT R2, R4, 0x5, RZ, 0xc0, !PT ;  /* 0x0000000504027812 */ /* 0x008fe200078ec0ff */
[----:B------:R-:W-:Y:S01]  /*2970*/  ULEA UR4, UR6, UR4, 0x18 ;  /* 0x0000000406047291 */ /* 0x000fe2000f8ec0ff */
[----:B------:R-:W-:Y:S01]  /*2980*/  IMAD R10, R0, R5, 0x1000 ;  /* 0x00001000000a7424 */ /* 0x000fe200078e0205 */
[----:B------:R-:W-:Y:S01]  /*2990*/  LOP3.LUT R17, R4, 0x1, RZ, 0xc0, !PT ;  /* 0x0000000104117812 */ /* 0x000fe200078ec0ff */
[C---:B------:R-:W-:Y:S01]  /*29a0*/  VIADD R7, R3.reuse, 0x2 ;  /* 0x0000000203077836 */ /* 0x040fe20000000000 */
[C---:B------:R-:W-:Y:S01]  /*29b0*/  IADD3 R5, PT, PT, R3.reuse, 0x1, RZ ;  /* 0x0000000103057810 */ /* 0x040fe20007ffe0ff */
[----:B------:R-:W-:Y:S01]  /*29c0*/  VIADD R2, R2, 0xffffffff ;  /* 0xffffffff02027836 */ /* 0x000fe20000000000 */
[----:B------:R-:W-:Y:S01]  /*29d0*/  IADD3 R11, PT, PT, R3, 0x4, RZ ;  /* 0x00000004030b7810 */ /* 0x000fe20007ffe0ff */
[----:B------:R-:W-:-:S02]  /*29e0*/  VIADD R8, R10, UR5 ;  /* 0x000000050a087c36 */ /* 0x000fc40008000000 */
[----:B------:R-:W-:Y:S01]  /*29f0*/  VIADD R9, R3, 0x3 ;  /* 0x0000000303097836 */ /* 0x000fe20000000000 */
[----:B------:R-:W-:Y:S01]  /*2a00*/  ISETP.GE.U32.AND P0, PT, R2, 0x3, PT ;  /* 0x000000030200780c */ /* 0x000fe20003f06070 */
[----:B------:R-:W-:Y:S01]  /*2a10*/  VIADD R10, R10, UR4 ;  /* 0x000000040a0a7c36 */ /* 0x000fe20008000000 */
[C---:B------:R-:W-:Y:S02]  /*2a20*/  LOP3.LUT R2, R4.reuse, 0xfffffffc, RZ, 0xc0, !PT ;  /* 0xfffffffc04027812 */ /* 0x040fe400078ec0ff */
[----:B------:R-:W-:-:S09]  /*2a30*/  LOP3.LUT R4, R4, 0xfffffff8, RZ, 0xc0, !PT ;  /* 0xfffffff804047812 */ /* 0x000fd200078ec0ff */
.L_x_55:
[----:B------:R-:W0:Y:S01]  /*2a40*/  LDCU UR6, c[0x0][0x38c] ;  /* 0x00007180ff0677ac */ /* 0x000e220008000800 */
[----:B------:R-:W-:Y:S01]  /*2a50*/  BSSY.RECONVERGENT B0, `(.L_x_35) ;  /* 0x0000175000007945 */ /* 0x000fe20003800200 */
[----:B0-----:R-:W-:-:S04]  /*2a60*/  ISETP.NE.AND P1, PT, RZ, UR6, PT ;  /* 0x00000006ff007c0c */ /* 0x001fc8000bf25270 */
[----:B------:R-:W-:-:S04]  /*2a70*/  ISETP.GE.U32.OR P2, PT, R3, R6, !P1 ;  /* 0x000000060300720c */ /* 0x000fc80004f46470 */
[----:B------:R-:W-:-:S09]  /*2a80*/  P2R R18, PR, RZ, 0x4 ;  /* 0x00000004ff127803 */ /* 0x000fd20000000000 */
[----:B--23--:R-:W-:Y:S05]  /*2a90*/  @P2 BRA `(.L_x_36) ;  /* 0x0000001400c02947 */ /* 0x00cfea0003800000 */
[----:B------:R-:W-:Y:S01]  /*2aa0*/  ISETP.GE.U32.AND P1, PT, R21, 0x2, PT ;  /* 0x000000021500780c */ /* 0x000fe20003f26070 */
[----:B------:R-:W-:-:S12]  /*2ab0*/  HFMA2 R12, -RZ, RZ, 0, 0 ;  /* 0x00000000ff0c7431 */ /* 0x000fd800000001ff */
[----:B------:R-:W-:Y:S05]  /*2ac0*/  @!P1 BRA `(.L_x_37) ;  /* 0x00000014003c9947 */ /* 0x000fea0003800000 */
[--C-:B------:R-:W-:Y:S01]  /*2ad0*/  IMAD.MOV R12, RZ, RZ, -R2.reuse ;  /* 0x000000ffff0c7224 */ /* 0x100fe200078e0a02 */
[----:B------:R-:W-:Y:S01]  /*2ae0*/  MOV R14, R10 ;  /* 0x0000000a000e7202 */ /* 0x000fe20000000f00 */
[----:B------:R-:W-:-:S03]  /*2af0*/  IMAD.MOV R13, RZ, RZ, -R2 ;  /* 0x000000ffff0d7224 */ /* 0x000fc600078e0a02 */
[----:B------:R-:W-:Y:S01]  /*2b00*/  ISETP.GE.AND P1, PT, R12, RZ, PT ;  /* 0x000000ff0c00720c */ /* 0x000fe20003f26270 */
[----:B------:R-:W-:-:S12]  /*2b10*/  IMAD.MOV.U32 R12, RZ, RZ, R8 ;  /* 0x000000ffff0c7224 */ /* 0x000fd800078e0008 */
[----:B------:R-:W-:Y:S05]  /*2b20*/  @P1 BRA `(.L_x_38) ;  /* 0x0000001000541947 */ /* 0x000fea0003800000 */
[----:B------:R-:W-:Y:S01]  /*2b30*/  IMAD.MOV R15, RZ, RZ, -R13 ;  /* 0x000000ffff0f7224 */ /* 0x000fe200078e0a0d */
[----:B------:R-:W-:-:S04]  /*2b40*/  PLOP3.LUT P2, PT, PT, PT, PT, 0x80, 0x8 ;  /* 0x000000000008781c */ /* 0x000fc80003f4f070 */
[----:B------:R-:W-:Y:S02]  /*2b50*/  ISETP.GT.AND P1, PT, R15, 0x6, PT ;  /* 0x000000060f00780c */ /* 0x000fe40003f24270 */
[----:B------:R-:W-:-:S11]  /*2b60*/  P2R R20, PR, RZ, 0x4 ;  /* 0x00000004ff147803 */ /* 0x000fd60000000000 */
[----:B------:R-:W-:Y:S05]  /*2b70*/  @!P1 BRA `(.L_x_39) ;  /* 0x0000000800b49947 */ /* 0x000fea0003800000 */
[----:B------:R-:W-:Y:S02]  /*2b80*/  PLOP3.LUT P2, PT, PT, PT, PT, 0x8, 0x80 ;  /* 0x000000000080781c */ /* 0x000fe40003f4e170 */
[----:B------:R-:W-:Y:S02]  /*2b90*/  ISETP.GE.AND P1, PT, R3, R6, PT ;  /* 0x000000060300720c */ /* 0x000fe40003f26270 */
[----:B------:R-:W-:-:S11]  /*2ba0*/  P2R R20, PR, RZ, 0x4 ;  /* 0x00000004ff147803 */ /* 0x000fd60000000000 */
.L_x_40:
[----:B------:R-:W-:Y:S01]  /*2bb0*/  @!P1 LDS R15, [R12+-0x1000] ;  /* 0xfff000000c0f9984 */ /* 0x000fe20000000800 */
[-C--:B------:R-:W-:Y:S02]  /*2bc0*/  ISETP.GE.AND P2, PT, R5, R6.reuse, PT ;  /* 0x000000060500720c */ /* 0x080fe40003f46270 */
[-C--:B------:R-:W-:Y:S01]  /*2bd0*/  ISETP.GE.AND P3, PT, R7, R6.reuse, PT ;  /* 0x000000060700720c */ /* 0x080fe20003f66270 */
[----:B------:R-:W0:Y:S01]  /*2be0*/  @!P1 LDS R16, [R14+-0x1000] ;  /* 0xfff000000e109984 */ /* 0x000e220000000800 */
[-C--:B------:R-:W-:Y:S02]  /*2bf0*/  ISETP.GE.AND P4, PT, R9, R6.reuse, PT ;  /* 0x000000060900720c */ /* 0x080fe40003f86270 */
[-C--:B------:R-:W-:Y:S02]  /*2c00*/  ISETP.GE.AND P5, PT, R11, R6.reuse, PT ;  /* 0x000000060b00720c */ /* 0x080fe40003fa6270 */
[----:B------:R-:W-:Y:S02]  /*2c10*/  ISETP.GE.AND P6, PT, R3, R6, PT ;  /* 0x000000060300720c */ /* 0x000fe40003fc6270 */
[----:B------:R-:W-:Y:S01]  /*2c20*/  IADD3 R13, PT, PT, R13, 0x8, RZ ;  /* 0x000000080d0d7810 */ /* 0x000fe20007ffe0ff */
[----:B0-----:R-:W-:-:S05]  /*2c30*/  @!P1 FADD R15, R15, R16 ;  /* 0x000000100f0f9221 */ /* 0x001fca0000000000 */
[----:B------:R-:W-:Y:S04]  /*2c40*/  @!P1 STS [R12+-0x1000], R15 ;  /* 0xfff0000f0c009388 */ /* 0x000fe80000000800 */
[----:B------:R-:W-:Y:S04]  /*2c50*/  @!P2 LDS R19, [R12+-0x1000] ;  /* 0xfff000000c13a984 */ /* 0x000fe80000000800 */
[----:B------:R-:W0:Y:S02]  /*2c60*/  @!P2 LDS R16, [R14+-0xffc] ;  /* 0xfff004000e10a984 */ /* 0x000e240000000800 */
        /* <DEDUP_REMOVED lines=12> */
[----:B0-----:R-:W-:-:S02]  /*2d30*/  @!P5 FADD R19, R16, R19 ;  /* 0x000000131013d221 */ /* 0x001fc40000000000 */
[----:B------:R-:W-:Y:S04]  /*2d40*/  @!P6 LDS R16, [R12] ;  /* 0x000000000c10e984 */ /* 0x000fe80000000800 */
[----:B------:R-:W-:Y:S04]  /*2d50*/  @!P5 STS [R12+-0x1000], R19 ;  /* 0xfff000130c00d388 */ /* 0x000fe80000000800 */
[----:B------:R-:W0:Y:S02]  /*2d60*/  @!P6 LDS R23, [R14] ;  /* 0x000000000e17e984 */ /* 0x000e240000000800 */
[----:B0-----:R-:W-:-:S05]  /*2d70*/  @!P6 FADD R23, R16, R23 ;  /* 0x000000171017e221 */ /* 0x001fca0000000000 */
[----:B------:R-:W-:Y:S04]  /*2d80*/  @!P6 STS [R12], R23 ;  /* 0x000000170c00e388 */ /* 0x000fe80000000800 */
[----:B------:R-:W-:Y:S04]  /*2d90*/  @!P2 LDS R16, [R12] ;  /* 0x000000000c10a984 */ /* 0x000fe80000000800 */
[----:B------:R-:W0:Y:S02]  /*2da0*/  @!P2 LDS R15, [R14+0x4] ;  /* 0x000004000e0fa984 */ /* 0x000e240000000800 */
        /* <DEDUP_REMOVED lines=12> */
[----:B0-----:R-:W-:-:S02]  /*2e70*/  @!P5 FADD R15, R16, R23 ;  /* 0x00000017100fd221 */ /* 0x001fc40000000000 */
[----:B------:R-:W-:Y:S04]  /*2e80*/  @!P6 LDS R16, [R12+0x1000] ;  /* 0x001000000c10e984 */ /* 0x000fe80000000800 */
[----:B------:R-:W-:Y:S04]  /*2e90*/  @!P5 STS [R12], R15 ;  /* 0x0000000f0c00d388 */ /* 0x000fe80000000800 */
[----:B------:R-:W0:Y:S02]  /*2ea0*/  @!P6 LDS R23, [R14+0x1000] ;  /* 0x001000000e17e984 */ /* 0x000e240000000800 */
[----:B0-----:R-:W-:-:S05]  /*2eb0*/  @!P6 FADD R23, R16, R23 ;  /* 0x000000171017e221 */ /* 0x001fca0000000000 */
[----:B------:R-:W-:Y:S04]  /*2ec0*/  @!P6 STS [R12+0x1000], R23 ;  /* 0x001000170c00e388 */ /* 0x000fe80000000800 */
[----:B------:R-:W-:Y:S04]  /*2ed0*/  @!P2 LDS R25, [R12+0x1000] ;  /* 0x001000000c19a984 */ /* 0x000fe80000000800 */
        /* <DEDUP_REMOVED lines=13> */
[----:B0-----:R-:W-:-:S02]  /*2fb0*/  @!P5 FADD R19, R16, R23 ;  /* 0x000000171013d221 */ /* 0x001fc40000000000 */
[----:B------:R-:W-:Y:S04]  /*2fc0*/  @!P6 LDS R16, [R12+0x2000] ;  /* 0x002000000c10e984 */ /* 0x000fe80000000800 */
[----:B------:R-:W-:Y:S04]  /*2fd0*/  @!P5 STS [R12+0x1000], R19 ;  /* 0x001000130c00d388 */ /* 0x000fe80000000800 */
        /* <DEDUP_REMOVED lines=86> */
[----:B------:R-:W-:Y:S01]  /*3540*/  @!P2 STS [R12+0x6000], R15 ;  /* 0x0060000f0c00a388 */ /* 0x000fe20000000800 */
[----:B------:R-:W-:-:S03]  /*3550*/  ISETP.GE.AND P2, PT, R13, -0x6, PT ;  /* 0xfffffffa0d00780c */ /* 0x000fc60003f46270 */
        /* <DEDUP_REMOVED lines=9> */
[----:B------:R0:W1:Y:S02]  /*35f0*/  @!P5 LDS R16, [R14+0x6010] ;  /* 0x006010000e10d984 */ /* 0x0000640000000800 */
[----:B0-----:R-:W-:-:S02]  /*3600*/  VIADD R14, R14, 0x8000 ;  /* 0x000080000e0e7836 */ /* 0x001fc40000000000 */
[----:B-1----:R-:W-:-:S05]  /*3610*/  @!P5 FADD R15, R16, R23 ;  /* 0x00000017100fd221 */ /* 0x002fca0000000000 */
[----:B------:R0:W-:Y:S02]  /*3620*/  @!P5 STS [R12+0x6000], R15 ;  /* 0x0060000f0c00d388 */ /* 0x0001e40000000800 */
[----:B0-----:R-:W-:Y:S01]  /*3630*/  IADD3 R12, PT, PT, R12, 0x8000, RZ ;  /* 0x000080000c0c7810 */ /* 0x001fe20007ffe0ff */
[----:B------:R-:W-:Y:S06]  /*3640*/  @!P2 BRA `(.L_x_40) ;  /* 0xfffffff40058a947 */ /* 0x000fec000383ffff */
.L_x_39:
[----:B------:R-:W-:Y:S01]  /*3650*/  IMAD.MOV R15, RZ, RZ, -R13 ;  /* 0x000000ffff0f7224 */ /* 0x000fe200078e0a0d */
[----:B------:R-:W-:-:S04]  /*3660*/  ISETP.NE.AND P6, PT, R20, RZ, PT ;  /* 0x000000ff1400720c */ /* 0x000fc80003fc5270 */
[----:B------:R-:W-:-:S13]  /*3670*/  ISETP.GT.AND P1, PT, R15, 0x2, PT ;  /* 0x000000020f00780c */ /* 0x000fda0003f24270 */
[----:B------:R-:W-:Y:S05]  /*3680*/  @!P1 BRA `(.L_x_41) ;  /* 0x0000000400749947 */ /* 0x000fea0003800000 */
[-C--:B------:R-:W-:Y:S02]  /*3690*/  ISETP.GE.AND P1, PT, R3, R6.reuse, PT ;  /* 0x000000060300720c */ /* 0x080fe40003f26270 */
[-C--:B------:R-:W-:Y:S02]  /*36a0*/  ISETP.GE.AND P2, PT, R5, R6.reuse, PT ;  /* 0x000000060500720c */ /* 0x080fe40003f46270 */
[-C--:B------:R-:W-:Y:S02]  /*36b0*/  ISETP.GE.AND P3, PT, R7, R6.reuse, PT ;  /* 0x000000060700720c */ /* 0x080fe40003f66270 */
[-C--:B------:R-:W-:Y:S02]  /*36c0*/  ISETP.GE.AND P4, PT, R9, R6.reuse, PT ;  /* 0x000000060900720c */ /* 0x080fe40003f86270 */
[----:B------:R-:W-:Y:S02]  /*36d0*/  ISETP.GE.AND P5, PT, R11, R6, PT ;  /* 0x000000060b00720c */ /* 0x000fe40003fa6270 */
[----:B------:R-:W-:-:S02]  /*36e0*/  IADD3 R13, PT, PT, R13, 0x2, RZ ;  /* 0x000000020d0d7810 */ /* 0x000fc40007ffe0ff */
[----:B------:R-:W-:Y:S01]  /*36f0*/  PLOP3.LUT P6, PT, PT, PT, PT, 0x8, 0x80 ;  /* 0x000000000080781c */ /* 0x000fe20003fce170 */
[----:B------:R-:W-:Y:S02]  /*3700*/  @!P1 LDS R15, [R12+-0x1000] ;  /* 0xfff000000c0f9984 */ /* 0x000fe40000000800 */
[----:B------:R-:W-:Y:S02]  /*3710*/  VIADD R13, R13, 0x2 ;  /* 0x000000020d0d7836 */ /* 0x000fe40000000000 */
        /* <DEDUP_REMOVED lines=28> */
[----:B------:R-:W0:Y:S04]  /*38e0*/  @!P3 LDS R16, [R14+0x8] ;  /* 0x000008000e10b984 */ /* 0x000e280000000800 */
[----:B------:R-:W-:Y:S01]  /*38f0*/  @!P1 LDS R15, [R12+0x1000] ;  /* 0x001000000c0f9984 */ /* 0x000fe20000000800 */
        /* <DEDUP_REMOVED lines=10> */
[----:B------:R-:W0:Y:S02]  /*39a0*/  @!P1 LDS R16, [R14+0x1000] ;  /* 0x001000000e109984 */ /* 0x000e240000000800 */
[----:B0-----:R-:W-:Y:S01]  /*39b0*/  @!P1 FADD R25, R15, R16 ;  /* 0x000000100f199221 */ /* 0x001fe20000000000 */
[----:B------:R-:W-:Y:S01]  /*39c0*/  IADD3 R15, PT, PT, R12, 0x2000, RZ ;  /* 0x000020000c0f7810 */ /* 0x000fe20007ffe0ff */
[----:B------:R-:W-:-:S03]  /*39d0*/  VIADD R16, R14, 0x2000 ;  /* 0x000020000e107836 */ /* 0x000fc60000000000 */
[----:B------:R-:W-:Y:S04]  /*39e0*/  @!P1 STS [R12+0x1000], R25 ;  /* 0x001000190c009388 */ /* 0x000fe80000000800 */
        /* <DEDUP_REMOVED lines=23> */
[----:B------:R0:W-:Y:S04]  /*3b60*/  @!P2 STS [R15], R14 ;  /* 0x0000000e0f00a388 */ /* 0x0001e80000000800 */
[----:B------:R-:W-:Y:S04]  /*3b70*/  @!P3 LDS R19, [R15] ;  /* 0x000000000f13b984 */ /* 0x000fe80000000800 */
[----:B------:R-:W1:Y:S01]  /*3b80*/  @!P3 LDS R12, [R16+0x8] ;  /* 0x00000800100cb984 */ /* 0x000e620000000800 */
[----:B0-----:R-:W-:Y:S01]  /*3b90*/  IADD3 R14, PT, PT, R16, 0x2000, RZ ;  /* 0x00002000100e7810 */ /* 0x001fe20007ffe0ff */
[----:B-1----:R-:W-:-:S05]  /*3ba0*/  @!P3 FADD R12, R12, R19 ;  /* 0x000000130c0cb221 */ /* 0x002fca0000000000 */
[----:B------:R0:W-:Y:S04]  /*3bb0*/  @!P3 STS [R15], R12 ;  /* 0x0000000c0f00b388 */ /* 0x0001e80000000800 */
[----:B------:R-:W-:Y:S04]  /*3bc0*/  @!P4 LDS R20, [R15] ;  /* 0x000000000f14c984 */ /* 0x000fe80000000800 */
[----:B------:R-:W1:Y:S01]  /*3bd0*/  @!P4 LDS R19, [R16+0xc] ;  /* 0x00000c001013c984 */ /* 0x000e620000000800 */
[----:B0-----:R-:W-:Y:S02]  /*3be0*/  VIADD R12, R15, 0x2000 ;  /* 0x000020000f0c7836 */ /* 0x001fe40000000000 */
[----:B-1----:R-:W-:-:S05]  /*3bf0*/  @!P4 FADD R20, R19, R20 ;  /* 0x000000141314c221 */ /* 0x002fca0000000000 */
[----:B------:R0:W-:Y:S04]  /*3c00*/  @!P4 STS [R15], R20 ;  /* 0x000000140f00c388 */ /* 0x0001e80000000800 */
[----:B------:R-:W-:Y:S04]  /*3c10*/  @!P5 LDS R22, [R15] ;  /* 0x000000000f16d984 */ /* 0x000fe80000000800 */
[----:B------:R-:W1:Y:S01]  /*3c20*/  @!P5 LDS R19, [R16+0x10] ;  /* 0x000010001013d984 */ /* 0x000e620000000800 */
[----:B0-----:R-:W-:Y:S01]  /*3c30*/  P2R R20, PR, RZ, 0x40 ;  /* 0x00000040ff147803 */ /* 0x001fe20000000000 */
[----:B-1----:R-:W-:-:S05]  /*3c40*/  @!P5 FADD R22, R19, R22 ;  /* 0x000000161316d221 */ /* 0x002fca0000000000 */
[----:B------:R0:W-:Y:S02]  /*3c50*/  @!P5 STS [R15], R22 ;  /* 0x000000160f00d388 */ /* 0x0001e40000000800 */
.L_x_41:
[----:B------:R-:W-:-:S13]  /*3c60*/  ISETP.NE.OR P1, PT, R13, RZ, P6 ;  /* 0x000000ff0d00720c */ /* 0x000fda0003725670 */
[----:B------:R-:W-:Y:S05]  /*3c70*/  @!P1 BRA `(.L_x_42) ;  /* 0x0000000000cc9947 */ /* 0x000fea0003800000 */
.L_x_38:
[----:B------:R-:W-:-:S13]  /*3c80*/  ISETP.GE.AND P1, PT, R3, R6, PT ;  /* 0x000000060300720c */ /* 0x000fda0003f26270 */
.L_x_43:
[----:B0-----:R-:W-:Y:S01]  /*3c90*/  @!P1 LDS R15, [R12+-0x1000] ;  /* 0xfff000000c0f9984 */ /* 0x001fe20000000800 */
        /* <DEDUP_REMOVED lines=32> */
[----:B------:R-:W-:Y:S01]  /*3ea0*/  @!P2 STS [R12], R15 ;  /* 0x0000000f0c00a388 */ /* 0x000fe20000000800 */
[----:B------:R-:W-:-:S03]  /*3eb0*/  ISETP.NE.AND P2, PT, R13, RZ, PT ;  /* 0x000000ff0d00720c */ /* 0x000fc60003f45270 */
        /* <DEDUP_REMOVED lines=9> */
[----:B------:R0:W1:Y:S02]  /*3f50*/  @!P5 LDS R16, [R14+0x10] ;  /* 0x000010000e10d984 */ /* 0x0000640000000800 */
[----:B0-----:R-:W-:-:S02]  /*3f60*/  VIADD R14, R14, 0x2000 ;  /* 0x000020000e0e7836 */ /* 0x001fc40000000000 */
[----:B-1----:R-:W-:-:S05]  /*3f70*/  @!P5 FADD R15, R16, R23 ;  /* 0x00000017100fd221 */ /* 0x002fca0000000000 */
[----:B------:R0:W-:Y:S02]  /*3f80*/  @!P5 STS [R12], R15 ;  /* 0x0000000f0c00d388 */ /* 0x0001e40000000800 */
[----:B0-----:R-:W-:Y:S01]  /*3f90*/  IADD3 R12, PT, PT, R12, 0x2000, RZ ;  /* 0x000020000c0c7810 */ /* 0x001fe20007ffe0ff */
[----:B------:R-:W-:Y:S06]  /*3fa0*/  @P2 BRA `(.L_x_43) ;  /* 0xfffffffc00382947 */ /* 0x000fec000383ffff */
.L_x_42:
[----:B------:R-:W-:-:S07]  /*3fb0*/  IMAD.SHL.U32 R12, R2, 0x400, RZ ;  /* 0x00000400020c7824 */ /* 0x000fce00078e00ff */
.L_x_37:
[----:B------:R-:W-:-:S13]  /*3fc0*/  ISETP.NE.AND P1, PT, R17, RZ, PT ;  /* 0x000000ff1100720c */ /* 0x000fda0003f25270 */
[----:B------:R-:W-:Y:S05]  /*3fd0*/  @!P1 BRA `(.L_x_36) ;  /* 0x0000000000709947 */ /* 0x000fea0003800000 */
[C---:B------:R-:W-:Y:S02]  /*3fe0*/  ISETP.GE.AND P1, PT, R3.reuse, R6, PT ;  /* 0x000000060300720c */ /* 0x040fe40003f26270 */
[----:B------:R-:W-:Y:S02]  /*3ff0*/  IADD3 R13, PT, PT, R3, R12, RZ ;  /* 0x0000000c030d7210 */ /* 0x000fe40007ffe0ff */
[----:B------:R-:W-:Y:S02]  /*4000*/  ISETP.GE.AND P2, PT, R5, R6, PT ;  /* 0x000000060500720c */ /* 0x000fe40003f46270 */
[C---:B------:R-:W-:Y:S02]  /*4010*/  LEA R12, R13.reuse, UR5, 0x2 ;  /* 0x000000050d0c7c11 */ /* 0x040fe4000f8e10ff */
[----:B------:R-:W-:-:S05]  /*4020*/  LEA R16, R13, UR4, 0x2 ;  /* 0x000000040d107c11 */ /* 0x000fca000f8e10ff */
[----:B------:R-:W-:Y:S04]  /*4030*/  @!P1 LDS R13, [R12] ;  /* 0x000000000c0d9984 */ /* 0x000fe80000000800 */
[----:B------:R-:W1:Y:S02]  /*4040*/  @!P1 LDS R14, [R16] ;  /* 0x00000000100e9984 */ /* 0x000e640000000800 */
[----:B-1----:R-:W-:-:S05]  /*4050*/  @!P1 FADD R13, R13, R14 ;  /* 0x0000000e0d0d9221 */ /* 0x002fca0000000000 */
[----:B------:R-:W-:Y:S01]  /*4060*/  @!P1 STS [R12], R13 ;  /* 0x0000000d0c009388 */ /* 0x000fe20000000800 */
[----:B------:R-:W-:-:S03]  /*4070*/  ISETP.GE.AND P1, PT, R7, R6, PT ;  /* 0x000000060700720c */ /* 0x000fc60003f26270 */
[----:B0-----:R-:W-:Y:S04]  /*4080*/  @!P2 LDS R15, [R12] ;  /* 0x000000000c0fa984 */ /* 0x001fe80000000800 */
[----:B------:R-:W0:Y:S02]  /*4090*/  @!P2 LDS R14, [R16+0x4] ;  /* 0x00000400100ea984 */ /* 0x000e240000000800 */
[----:B0-----:R-:W-:-:S05]  /*40a0*/  @!P2 FADD R15, R14, R15 ;  /* 0x0000000f0e0fa221 */ /* 0x001fca0000000000 */
[----:B------:R-:W-:Y:S01]  /*40b0*/  @!P2 STS [R12], R15 ;  /* 0x0000000f0c00a388 */ /* 0x000fe20000000800 */
[----:B------:R-:W-:-:S03]  /*40c0*/  ISETP.GE.AND P2, PT, R9, R6, PT ;  /* 0x000000060900720c */ /* 0x000fc60003f46270 */
[----:B------:R-:W-:Y:S04]  /*40d0*/  @!P1 LDS R19, [R12] ;  /* 0x000000000c139984 */ /* 0x000fe80000000800 */
[----:B------:R-:W0:Y:S02]  /*40e0*/  @!P1 LDS R14, [R16+0x8] ;  /* 0x00000800100e9984 */ /* 0x000e240000000800 */
[----:B0-----:R-:W-:-:S05]  /*40f0*/  @!P1 FADD R19, R14, R19 ;  /* 0x000000130e139221 */ /* 0x001fca0000000000 */
[----:B------:R-:W-:Y:S01]  /*4100*/  @!P1 STS [R12], R19 ;  /* 0x000000130c009388 */ /* 0x000fe20000000800 */
[----:B------:R-:W-:-:S03]  /*4110*/  ISETP.GE.AND P1, PT, R11, R6, PT ;  /* 0x000000060b00720c */ /* 0x000fc60003f26270 */
[----:B------:R-:W-:Y:S04]  /*4120*/  @!P2 LDS R14, [R12] ;  /* 0x000000000c0ea984 */ /* 0x000fe80000000800 */
[----:B------:R-:W0:Y:S02]  /*4130*/  @!P2 LDS R13, [R16+0xc] ;  /* 0x00000c00100da984 */ /* 0x000e240000000800 */
[----:B0-----:R-:W-:-:S05]  /*4140*/  @!P2 FADD R13, R13, R14 ;  /* 0x0000000e0d0da221 */ /* 0x001fca0000000000 */
[----:B------:R-:W-:Y:S04]  /*4150*/  @!P2 STS [R12], R13 ;  /* 0x0000000d0c00a388 */ /* 0x000fe80000000800 */
[----:B------:R-:W-:Y:S04]  /*4160*/  @!P1 LDS R14, [R16+0x10] ;  /* 0x00001000100e9984 */ /* 0x000fe80000000800 */
[----:B------:R-:W0:Y:S02]  /*4170*/  @!P1 LDS R15, [R12] ;  /* 0x000000000c0f9984 */ /* 0x000e240000000800 */
[----:B0-----:R-:W-:-:S05]  /*4180*/  @!P1 FADD R15, R14, R15 ;  /* 0x0000000f0e0f9221 */ /* 0x001fca0000000000 */
[----:B------:R1:W-:Y:S02]  /*4190*/  @!P1 STS [R12], R15 ;  /* 0x0000000f0c009388 */ /* 0x0003e40000000800 */
.L_x_36:
[----:B------:R-:W-:Y:S05]  /*41a0*/  BSYNC.RECONVERGENT B0 ;  /* 0x0000000000007941 */ /* 0x000fea0003800200 */
.L_x_35:
[----:B------:R-:W-:Y:S01]  /*41b0*/  BAR.SYNC.DEFER_BLOCKING 0x0 ;  /* 0x0000000000007b1d */ /* 0x000fe20000010000 */
[----:B------:R-:W-:-:S05]  /*41c0*/  ISETP.NE.AND P1, PT, R18, RZ, PT ;  /* 0x000000ff1200720c */ /* 0x000fca0003f25270 */
[----:B------:R-:W-:Y:S08]  /*41d0*/  BSSY.RECONVERGENT B0, `(.L_x_44) ;  /* 0x0000067000007945 */ /* 0x000ff00003800200 */
[----:B------:R-:W-:Y:S05]  /*41e0*/  @P1 BRA `(.L_x_45) ;  /* 0x0000000400941947 */ /* 0x000fea0003800000 */
[----:B------:R-:W-:Y:S01]  /*41f0*/  ISETP.GE.U32.AND P1, PT, R21, 0x4, PT ;  /* 0x000000041500780c */ /* 0x000fe20003f26070 */
[----:B-1----:R-:W-:-:S12]  /*4200*/  IMAD.MOV.U32 R12, RZ, RZ, RZ ;  /* 0x000000ffff0c7224 */ /* 0x002fd800078e00ff */
[----:B------:R-:W-:Y:S05]  /*4210*/  @!P1 BRA `(.L_x_46) ;  /* 0x00000004006c9947 */ /* 0x000fea0003800000 */
[----:B------:R-:W-:Y:S01]  /*4220*/  ISETP.GT.AND P1, PT, R2, RZ, PT ;  /* 0x000000ff0200720c */ /* 0x000fe20003f24270 */
[----:B------:R-:W-:-:S12]  /*4230*/  HFMA2 R13, -RZ, RZ, 0, 0 ;  /* 0x00000000ff0d7431 */ /* 0x000fd800000001ff */
[----:B------:R-:W-:Y:S05]  /*4240*/  @!P1 BRA `(.L_x_47) ;  /* 0x0000000400209947 */ /* 0x000fea0003800000 */
[----:B------:R-:W-:Y:S01]  /*4250*/  IMAD.IADD R12, R2, 0x1, -R13 ;  /* 0x00000001020c7824 */ /* 0x000fe200078e0a0d */
[----:B------:R-:W-:-:S04]  /*4260*/  PLOP3.LUT P1, PT, PT, PT, PT, 0x80, 0x8 ;  /* 0x000000000008781c */ /* 0x000fc80003f2f070 */
[----:B------:R-:W-:-:S13]  /*4270*/  ISETP.GT.AND P2, PT, R12, 0xc, PT ;  /* 0x0000000c0c00780c */ /* 0x000fda0003f44270 */
[----:B------:R-:W-:Y:S05]  /*4280*/  @!P2 BRA `(.L_x_48) ;  /* 0x0000000000a4a947 */ /* 0x000fea0003800000 */
[----:B------:R-:W-:Y:S02]  /*4290*/  PLOP3.LUT P1, PT, PT, PT, PT, 0x8, 0x80 ;  /* 0x000000000080781c */ /* 0x000fe40003f2e170 */
[----:B------:R-:W-:-:S11]  /*42a0*/  IADD3 R12, PT, PT, R2, -0xc, RZ ;  /* 0xfffffff4020c7810 */ /* 0x000fd60007ffe0ff */
.L_x_49:
[C---:B01----:R-:W-:Y:S01]  /*42b0*/  IMAD R15, R13.reuse, 0x400, R3 ;  /* 0x000004000d0f7824 */ /* 0x043fe200078e0203 */
[----:B------:R-:W-:-:S04]  /*42c0*/  IADD3 R13, PT, PT, R13, 0x10, RZ ;  /* 0x000000100d0d7810 */ /* 0x000fc80007ffe0ff */
[----:B------:R-:W-:Y:S01]  /*42d0*/  LEA R14, R15, UR5, 0x2 ;  /* 0x000000050f0e7c11 */ /* 0x000fe2000f8e10ff */
[----:B------:R-:W-:Y:S01]  /*42e0*/  IMAD R15, R0, -0x4, R15 ;  /* 0xfffffffc000f7824 */ /* 0x000fe200078e020f */
[----:B------:R-:W-:-:S03]  /*42f0*/  ISETP.GE.AND P2, PT, R13, R12, PT ;  /* 0x0000000c0d00720c */ /* 0x000fc60003f46270 */
[----:B------:R-:W0:Y:S01]  /*4300*/  LDS R16, [R14] ;  /* 0x000000000e107984 */ /* 0x000e220000000800 */
[----:B------:R-:W-:-:S05]  /*4310*/  LEA R15, R15, UR4, 0x2 ;  /* 0x000000040f0f7c11 */ /* 0x000fca000f8e10ff */
[----:B0-----:R-:W-:Y:S04]  /*4320*/  STS [R15], R16 ;  /* 0x000000100f007388 */ /* 0x001fe80000000800 */
[----:B------:R-:W0:Y:S04]  /*4330*/  LDS R18, [R14+0x1000] ;  /* 0x001000000e127984 */ /* 0x000e280000000800 */
[----:B0-----:R-:W-:Y:S04]  /*4340*/  STS [R15+0x1000], R18 ;  /* 0x001000120f007388 */ /* 0x001fe80000000800 */
        /* <DEDUP_REMOVED lines=27> */
[----:B0-----:R1:W-:Y:S01]  /*4500*/  STS [R15+0xf000], R22 ;  /* 0x00f000160f007388 */ /* 0x0013e20000000800 */
[----:B------:R-:W-:Y:S05]  /*4510*/  @!P2 BRA `(.L_x_49) ;  /* 0xfffffffc0064a947 */ /* 0x000fea000383ffff */
.L_x_48:
[----:B------:R-:W-:-:S05]  /*4520*/  IMAD.IADD R12, R2, 0x1, -R13 ;  /* 0x00000001020c7824 */ /* 0x000fca00078e0a0d */
[----:B------:R-:W-:-:S13]  /*4530*/  ISETP.GT.AND P2, PT, R12, 0x4, PT ;  /* 0x000000040c00780c */ /* 0x000fda0003f44270 */
[----:B------:R-:W-:Y:S05]  /*4540*/  @!P2 BRA `(.L_x_50) ;  /* 0x000000000058a947 */ /* 0x000fea0003800000 */
[C---:B01----:R-:W-:Y:S01]  /*4550*/  LEA R15, R13.reuse, R3, 0xa ;  /* 0x000000030d0f7211 */ /* 0x043fe200078e50ff */
[----:B------:R-:W-:Y:S01]  /*4560*/  VIADD R13, R13, 0x8 ;  /* 0x000000080d0d7836 */ /* 0x000fe20000000000 */
[----:B------:R-:W-:Y:S02]  /*4570*/  PLOP3.LUT P1, PT, PT, PT, PT, 0x8, 0x80 ;  /* 0x000000000080781c */ /* 0x000fe40003f2e170 */
[----:B------:R-:W-:Y:S01]  /*4580*/  LEA R12, R15, UR5, 0x2 ;  /* 0x000000050f0c7c11 */ /* 0x000fe2000f8e10ff */
[----:B------:R-:W-:-:S04]  /*4590*/  IMAD R15, R0, -0x4, R15 ;  /* 0xfffffffc000f7824 */ /* 0x000fc800078e020f */
        /* <DEDUP_REMOVED lines=16> */
[----:B0-----:R2:W-:Y:S02]  /*46a0*/  STS [R15+0x7000], R16 ;  /* 0x007000100f007388 */ /* 0x0015e40000000800 */
.L_x_50:
[----:B------:R-:W-:-:S13]  /*46b0*/  ISETP.NE.OR P1, PT, R13, R2, P1 ;  /* 0x000000020d00720c */ /* 0x000fda0000f25670 */
[----:B------:R-:W-:Y:S05]  /*46c0*/  @!P1 BRA `(.L_x_51) ;  /* 0x00000000003c9947 */ /* 0x000fea0003800000 */
.L_x_47:
[C---:B012---:R-:W-:Y:S01]  /*46d0*/  LEA R15, R13.reuse, R3, 0xa ;  /* 0x000000030d0f7211 */ /* 0x047fe200078e50ff */
[----:B------:R-:W-:-:S03]  /*46e0*/  VIADD R13, R13, 0x4 ;  /* 0x000000040d0d7836 */ /* 0x000fc60000000000 */
[----:B------:R-:W-:Y:S01]  /*46f0*/  LEA R18, R15, UR5, 0x2 ;  /* 0x000000050f127c11 */ /* 0x000fe2000f8e10ff */
[----:B------:R-:W-:Y:S01]  /*4700*/  IMAD R15, R0, -0x4, R15 ;  /* 0xfffffffc000f7824 */ /* 0x000fe200078e020f */
[----:B------:R-:W-:-:S03]  /*4710*/  ISETP.NE.AND P1, PT, R13, R2, PT ;  /* 0x000000020d00720c */ /* 0x000fc60003f25270 */
[----:B------:R-:W0:Y:S01]  /*4720*/  LDS R12, [R18] ;  /* 0x00000000120c7984 */ /* 0x000e220000000800 */
[----:B---3--:R-:W-:-:S05]  /*4730*/  LEA R19, R15, UR4, 0x2 ;  /* 0x000000040f137c11 */ /* 0x008fca000f8e10ff */
[----:B0-----:R-:W-:Y:S04]  /*4740*/  STS [R19], R12 ;  /* 0x0000000c13007388 */ /* 0x001fe80000000800 */
[----:B------:R-:W0:Y:S04]  /*4750*/  LDS R14, [R18+0x1000] ;  /* 0x00100000120e7984 */ /* 0x000e280000000800 */
[----:B0-----:R-:W-:Y:S04]  /*4760*/  STS [R19+0x1000], R14 ;  /* 0x0010000e13007388 */ /* 0x001fe80000000800 */
[----:B------:R-:W0:Y:S04]  /*4770*/  LDS R15, [R18+0x2000] ;  /* 0x00200000120f7984 */ /* 0x000e280000000800 */
[----:B0-----:R-:W-:Y:S04]  /*4780*/  STS [R19+0x2000], R15 ;  /* 0x0020000f13007388 */ /* 0x001fe80000000800 */
[----:B------:R-:W0:Y:S04]  /*4790*/  LDS R16, [R18+0x3000] ;  /* 0x0030000012107984 */ /* 0x000e280000000800 */
[----:B0-----:R3:W-:Y:S01]  /*47a0*/  STS [R19+0x3000], R16 ;  /* 0x0030001013007388 */ /* 0x0017e20000000800 */
[----:B------:R-:W-:Y:S05]  /*47b0*/  @P1 BRA `(.L_x_47) ;  /* 0xfffffffc00c41947 */ /* 0x000fea000383ffff */
.L_x_51:
[----:B------:R-:W-:-:S07]  /*47c0*/  SHF.L.U32 R12, R2, 0xa, RZ ;  /* 0x0000000a020c7819 */ /* 0x000fce00000006ff */
.L_x_46:
[----:B------:R-:W-:-:S13]  /*47d0*/  ISETP.NE.AND P1, PT, R17, RZ, PT ;  /* 0x000000ff1100720c */ /* 0x000fda0003f25270 */
[----:B------:R-:W-:-:S05]  /*47e0*/  @P1 IMAD.IADD R13, R3, 0x1, R12 ;  /* 0x00000001030d1824 */ /* 0x000fca00078e020c */
[----:B------:R-:W-:Y:S01]  /*47f0*/  @P1 LEA R12, R13, UR5, 0x2 ;  /* 0x000000050d0c1c11 */ /* 0x000fe2000f8e10ff */
[----:B------:R-:W-:-:S05]  /*4800*/  @P1 IMAD R13, R0, -0x4, R13 ;  /* 0xfffffffc000d1824 */ /* 0x000fca00078e020d */
[----:B------:R-:W4:Y:S01]  /*4810*/  @P1 LDS R12, [R12] ;  /* 0x000000000c0c1984 */ /* 0x000f220000000800 */
[----:B------:R-:W-:-:S05]  /*4820*/  @P1 LEA R13, R13, UR4, 0x2 ;  /* 0x000000040d0d1c11 */ /* 0x000fca000f8e10ff */
[----:B----4-:R4:W-:Y:S02]  /*4830*/  @P1 STS [R13], R12 ;  /* 0x0000000c0d001388 */ /* 0x0109e40000000800 */
.L_x_45:
[----:B------:R-:W-:Y:S05]  /*4840*/  BSYNC.RECONVERGENT B0 ;  /* 0x0000000000007941 */ /* 0x000fea0003800200 */
.L_x_44:
[----:B------:R-:W5:Y:S02]  /*4850*/  LDCU UR6, c[0x0][0x38c] ;  /* 0x00007180ff0677ac */ /* 0x000f640008000800 */
[----:B-----5:R-:W-:Y:S01]  /*4860*/  UISETP.NE.AND UP0, UPT, UR6, URZ, UPT ;  /* 0x000000ff0600728c */ /* 0x020fe2000bf05270 */
[----:B------:R-:W-:Y:S08]  /*4870*/  BAR.SYNC.DEFER_BLOCKING 0x0 ;  /* 0x0000000000007b1d */ /* 0x000ff00000010000 */
[----:B------:R-:W-:Y:S05]  /*4880*/  BRA.U !UP0, `(.L_x_52) ;  /* 0x00000001087c7547 */ /* 0x000fea000b800000 */
[----:B------:R-:W-:Y:S01]  /*4890*/  ISETP.GE.U32.AND P1, PT, R21, 0x8, PT ;  /* 0x000000081500780c */ /* 0x000fe20003f26070 */
[----:B-1--4-:R-:W-:Y:S01]  /*48a0*/  HFMA2 R12, -RZ, RZ, 0, 0 ;  /* 0x00000000ff0c7431 */ /* 0x012fe200000001ff */
[----:B0-2---:R-:W-:-:S11]  /*48b0*/  LEA R15, R0, UR5, 0x2 ;  /* 0x00000005000f7c11 */ /* 0x005fd6000f8e10ff */
[----:B------:R-:W-:Y:S05]  /*48c0*/  @!P1 BRA `(.L_x_53) ;  /* 0x0000000000389947 */ /* 0x000fea0003800000 */
[----:B------:R-:W-:-:S07]  /*48d0*/  IMAD.MOV.U32 R13, RZ, RZ, RZ ;  /* 0x000000ffff0d7224 */ /* 0x000fce00078e00ff */
.L_x_54:
[C---:B0-----:R-:W-:Y:S01]  /*48e0*/  LEA R12, R13.reuse, R15, 0xc ;  /* 0x0000000f0d0c7211 */ /* 0x041fe200078e60ff */
[----:B------:R-:W-:-:S04]  /*48f0*/  VIADD R13, R13, 0x8 ;  /* 0x000000080d0d7836 */ /* 0x000fc80000000000 */
[----:B------:R0:W-:Y:S01]  /*4900*/  STS [R12], RZ ;  /* 0x000000ff0c007388 */ /* 0x0001e20000000800 */
[----:B------:R-:W-:-:S03]  /*4910*/  ISETP.NE.AND P1, PT, R13, R4, PT ;  /* 0x000000040d00720c */ /* 0x000fc60003f25270 */
[----:B------:R0:W-:Y:S04]  /*4920*/  STS [R12+0x1000], RZ ;  /* 0x001000ff0c007388 */ /* 0x0001e80000000800 */
[----:B------:R0:W-:Y:S04]  /*4930*/  STS [R12+0x2000], RZ ;  /* 0x002000ff0c007388 */ /* 0x0001e80000000800 */
[----:B------:R0:W-:Y:S04]  /*4940*/  STS [R12+0x3000], RZ ;  /* 0x003000ff0c007388 */ /* 0x0001e80000000800 */
[----:B------:R0:W-:Y:S04]  /*4950*/  STS [R12+0x4000], RZ ;  /* 0x004000ff0c007388 */ /* 0x0001e80000000800 */
[----:B------:R0:W-:Y:S04]  /*4960*/  STS [R12+0x5000], RZ ;  /* 0x005000ff0c007388 */ /* 0x0001e80000000800 */
[----:B------:R0:W-:Y:S04]  /*4970*/  STS [R12+0x6000], RZ ;  /* 0x006000ff0c007388 */ /* 0x0001e80000000800 */
[----:B------:R0:W-:Y:S01]  /*4980*/  STS [R12+0x7000], RZ ;  /* 0x007000ff0c007388 */ /* 0x0001e20000000800 */
[----:B------:R-:W-:Y:S05]  /*4990*/  @P1 BRA `(.L_x_54) ;  /* 0xfffffffc00d01947 */ /* 0x000fea000383ffff */
[----:B0-----:R-:W-:-:S07]  /*49a0*/  MOV R12, R4 ;  /* 0x00000004000c7202 */ /* 0x001fce0000000f00 */
.L_x_53:
[----:B------:R-:W-:-:S04]  /*49b0*/  VIMNMX.U32 R13, PT, PT, R21, 0x1, !PT ;  /* 0x00000001150d7848 */ /* 0x000fc80007fe0000 */
[----:B------:R-:W-:-:S04]  /*49c0*/  LOP3.LUT R13, R13, 0x5, RZ, 0xc0, !PT ;  /* 0x000000050d0d7812 */ /* 0x000fc800078ec0ff */
[----:B------:R-:W-:-:S13]  /*49d0*/  ISETP.NE.AND P1, PT, R13, RZ, PT ;  /* 0x000000ff0d00720c */ /* 0x000fda0003f25270 */
[----:B------:R-:W-:Y:S05]  /*49e0*/  @!P1 BRA `(.L_x_52) ;  /* 0x0000000000249947 */ /* 0x000fea0003800000 */
[----:B------:R-:W-:Y:S01]  /*49f0*/  ISETP.NE.AND P1, PT, R17, RZ, PT ;  /* 0x000000ff1100720c */ /* 0x000fe20003f25270 */
[C---:B------:R-:W-:Y:S01]  /*4a00*/  @P0 IMAD R13, R12.reuse, 0x1000, R15 ;  /* 0x000010000c0d0824 */ /* 0x040fe200078e020f */
[----:B------:R-:W-:-:S04]  /*4a10*/  @P0 IADD3 R12, PT, PT, R12, 0x4, RZ ;  /* 0x000000040c0c0810 */ /* 0x000fc80007ffe0ff */
[----:B------:R0:W-:Y:S04]  /*4a20*/  @P0 STS [R13], RZ ;  /* 0x000000ff0d000388 */ /* 0x0001e80000000800 */
[----:B------:R0:W-:Y:S03]  /*4a30*/  @P0 STS [R13+0x1000], RZ ;  /* 0x001000ff0d000388 */ /* 0x0001e60000000800 */
[----:B------:R-:W-:Y:S01]  /*4a40*/  @P1 IMAD R12, R12, 0x1000, R15 ;  /* 0x000010000c0c1824 */ /* 0x000fe200078e020f */
[----:B------:R0:W-:Y:S04]  /*4a50*/  @P0 STS [R13+0x2000], RZ ;  /* 0x002000ff0d000388 */ /* 0x0001e80000000800 */
[----:B------:R0:W-:Y:S04]  /*4a60*/  @P0 STS [R13+0x3000], RZ ;  /* 0x003000ff0d000388 */ /* 0x0001e80000000800 */
[----:B------:R0:W-:Y:S02]  /*4a70*/  @P1 STS [R12], RZ ;  /* 0x000000ff0c001388 */ /* 0x0001e40000000800 */
.L_x_52:
[----:B------:R-:W-:Y:S01]  /*4a80*/  BAR.SYNC.DEFER_BLOCKING 0x0 ;  /* 0x0000000000007b1d */ /* 0x000fe20000010000 */
[C---:B------:R-:W-:Y:S02]  /*4a90*/  ISETP.GT.AND P1, PT, R6.reuse, 0x5, PT ;  /* 0x000000050600780c */ /* 0x040fe40003f24270 */
[----:B01--4-:R-:W-:-:S05]  /*4aa0*/  IADD3 R12, PT, PT, R6, -0x1, RZ ;  /* 0xffffffff060c7810 */ /* 0x013fca0007ffe0ff */
[----:B------:R-:W-:-:S05]  /*4ab0*/  IMAD.HI.U32 R12, R12, -0x33333333, RZ ;  /* 0xcccccccd0c0c7827 */ /* 0x000fca00078e00ff */
[----:B------:R-:W-:Y:S01]  /*4ac0*/  LEA.HI R6, R12, 0x1, RZ, 0x1e ;  /* 0x000000010c067811 */ /* 0x000fe200078ff0ff */
[----:B------:R-:W-:Y:S06]  /*4ad0*/  @P1 BRA `(.L_x_55) ;  /* 0xffffffdc00d81947 */ /* 0x000fec000383ffff */
.L_x_34:
[----:B------:R-:W4:Y:S02]  /*4ae0*/  LDCU UR6, c[0x0][0x38c] ;  /* 0x00007180ff0677ac */ /* 0x000f240008000800 */
[----:B----4-:R-:W-:-:S13]  /*4af0*/  ISETP.NE.AND P0, PT, RZ, UR6, PT ;  /* 0x00000006ff007c0c */ /* 0x010fda000bf05270 */
[----:B------:R-:W-:Y:S05]  /*4b00*/  @!P0 EXIT ;  /* 0x000000000000894d */ /* 0x000fea0003800000 */
[C---:B------:R-:W-:Y:S01]  /*4b10*/  ISETP.GE.U32.AND P0, PT, R21.reuse, 0x4, PT ;  /* 0x000000041500780c */ /* 0x040fe20003f06070 */
[----:B------:R-:W-:Y:S01]  /*4b20*/  IMAD.MOV.U32 R0, RZ, RZ, RZ ;  /* 0x000000ffff007224 */ /* 0x000fe200078e00ff */
[----:B------:R-:W-:-:S11]  /*4b30*/  VIMNMX.U32 R21, PT, PT, R21, 0x1, !PT ;  /* 0x0000000115157848 */ /* 0x000fd60007fe0000 */
[----:B------:R-:W-:Y:S05]  /*4b40*/  @!P0 BRA `(.L_x_56) ;  /* 0x0000000400648947 */ /* 0x000fea0003800000 */
[----:B------:R-:W4:Y:S01]  /*4b50*/  S2UR UR7, SR_CgaCtaId ;  /* 0x00000000000779c3 */ /* 0x000f220000008800 */
[----:B------:R-:W5:Y:S01]  /*4b60*/  LDCU.64 UR4, c[0x0][0x398] ;  /* 0x00007300ff0477ac */ /* 0x000f620008000a00 */
[----:B------:R-:W-:Y:S01]  /*4b70*/  LOP3.LUT R0, R21, 0xfffffffc, RZ, 0xc0, !PT ;  /* 0xfffffffc15007812 */ /* 0x000fe200078ec0ff */
[----:B------:R-:W-:-:S03]  /*4b80*/  UMOV UR6, 0x400 ;  /* 0x0000040000067882 */ /* 0x000fc60000000000 */
[----:B------:R-:W-:Y:S01]  /*4b90*/  IADD3 R4, PT, PT, -R0, RZ, RZ ;  /* 0x000000ff00047210 */ /* 0x000fe20007ffe1ff */
[----:B------:R-:W-:-:S03]  /*4ba0*/  UIADD3 UR6, UPT, UPT, UR6, 0x4000, URZ ;  /* 0x0000400006067890 */ /* 0x000fc6000fffe0ff */
[----:B------:R-:W-:Y:S01]  /*4bb0*/  ISETP.GE.AND P0, PT, R4, RZ, PT ;  /* 0x000000ff0400720c */ /* 0x000fe20003f06270 */
[----:B-----5:R-:W-:-:S04]  /*4bc0*/  UIADD3 UR4, UP0, UPT, UR4, 0x8, URZ ;  /* 0x0000000804047890 */ /* 0x020fc8000ff1e0ff */
[----:B------:R-:W-:Y:S02]  /*4bd0*/  UIADD3.X UR5, UPT, UPT, URZ, UR5, URZ, UP0, !UPT ;  /* 0x00000005ff057290 */ /* 0x000fe400087fe4ff */
[----:B----4-:R-:W-:Y:S01]  /*4be0*/  ULEA UR6, UR7, UR6, 0x18 ;  /* 0x0000000607067291 */ /* 0x010fe2000f8ec0ff */
[----:B---3--:R-:W-:-:S03]  /*4bf0*/  IMAD.U32 R2, RZ, RZ, UR4 ;  /* 0x00000004ff027e24 */ /* 0x008fc6000f8e00ff */
[----:B------:R-:W-:Y:S01]  /*4c00*/  UIADD3 UR6, UPT, UPT, UR6, 0x8, URZ ;  /* 0x0000000806067890 */ /* 0x000fe2000fffe0ff */
[----:B012---:R-:W-:Y:S01]  /*4c10*/  MOV R3, UR5 ;  /* 0x0000000500037c02 */ /* 0x007fe20008000f00 */
[----:B------:R-:W-:Y:S10]  /*4c20*/  @P0 BRA `(.L_x_57) ;  /* 0x0000000000f40947 */ /* 0x000ff40003800000 */
[----:B------:R-:W-:Y:S01]  /*4c30*/  IMAD.MOV R5, RZ, RZ, -R4 ;  /* 0x000000ffff057224 */ /* 0x000fe200078e0a04 */
[----:B------:R-:W-:-:S04]  /*4c40*/  PLOP3.LUT P0, PT, PT, PT, PT, 0x80, 0x8 ;  /* 0x000000000008781c */ /* 0x000fc80003f0f070 */
[----:B------:R-:W-:-:S13]  /*4c50*/  ISETP.GT.AND P1, PT, R5, 0xc, PT ;  /* 0x0000000c0500780c */ /* 0x000fda0003f24270 */
[----:B------:R-:W-:Y:S05]  /*4c60*/  @!P1 BRA `(.L_x_58) ;  /* 0x0000000000849947 */ /* 0x000fea0003800000 */
[----:B------:R-:W-:-:S13]  /*4c70*/  PLOP3.LUT P0, PT, PT, PT, PT, 0x8, 0x80 ;  /* 0x000000000080781c */ /* 0x000fda0003f0e170 */
.L_x_59:
[----:B------:R-:W0:Y:S01]  /*4c80*/  LDS.64 R6, [UR6+-0x8] ;  /* 0xfffff806ff067984 */ /* 0x000e220008000a00 */
[----:B------:R-:W-:Y:S02]  /*4c90*/  IADD3 R4, PT, PT, R4, 0x10, RZ ;  /* 0x0000001004047810 */ /* 0x000fe40007ffe0ff */
[----:B------:R-:W-:Y:S01]  /*4ca0*/  IADD3 R5, P2, PT, R2, 0x40, RZ ;  /* 0x0000004002057810 */ /* 0x000fe20007f5e0ff */
[----:B------:R-:W1:Y:S01]  /*4cb0*/  LDS.64 R8, [UR6] ;  /* 0x00000006ff087984 */ /* 0x000e620008000a00 */
[----:B------:R-:W-:-:S03]  /*4cc0*/  ISETP.GE.AND P1, PT, R4, -0xc, PT ;  /* 0xfffffff40400780c */ /* 0x000fc60003f26270 */
[----:B------:R-:W2:Y:S04]  /*4cd0*/  LDS.64 R10, [UR6+0x8] ;  /* 0x00000806ff0a7984 */ /* 0x000ea80008000a00 */
[----:B------:R-:W3:Y:S04]  /*4ce0*/  LDS.64 R12, [UR6+0x10] ;  /* 0x00001006ff0c7984 */ /* 0x000ee80008000a00 */
[----:B------:R-:W4:Y:S04]  /*4cf0*/  LDS.64 R14, [UR6+0x18] ;  /* 0x00001806ff0e7984 */ /* 0x000f280008000a00 */
[----:B------:R-:W5:Y:S04]  /*4d00*/  LDS.64 R16, [UR6+0x20] ;  /* 0x00002006ff107984 */ /* 0x000f680008000a00 */
[----:B------:R-:W5:Y:S04]  /*4d10*/  LDS.64 R18, [UR6+0x28] ;  /* 0x00002806ff127984 */ /* 0x000f680008000a00 */
[----:B------:R-:W5:Y:S01]  /*4d20*/  LDS.64 R22, [UR6+0x30] ;  /* 0x00003006ff167984 */ /* 0x000f620008000a00 */
[----:B------:R-:W-:-:S03]  /*4d30*/  UIADD3 UR6, UPT, UPT, UR6, 0x40, URZ ;  /* 0x0000004006067890 */ /* 0x000fc6000fffe0ff */
[----:B0-----:R0:W-:Y:S04]  /*4d40*/  STG.E desc[UR10][R2.64+-0x8], R6 ;  /* 0xfffff80602007986 */ /* 0x0011e8000c10190a */
[----:B------:R-:W-:Y:S04]  /*4d50*/  STG.E desc[UR10][R2.64+-0x4], R7 ;  /* 0xfffffc0702007986 */ /* 0x000fe8000c10190a */
[----:B-1----:R-:W-:Y:S01]  /*4d60*/  STG.E desc[UR10][R2.64], R8 ;  /* 0x0000000802007986 */ /* 0x002fe2000c10190a */
[----:B0-----:R-:W-:-:S03]  /*4d70*/  IMAD.X R6, RZ, RZ, R3, P2 ;  /* 0x000000ffff067224 */ /* 0x001fc600010e0603 */
[----:B------:R-:W-:Y:S04]  /*4d80*/  STG.E desc[UR10][R2.64+0x4], R9 ;  /* 0x0000040902007986 */ /* 0x000fe8000c10190a */
[----:B--2---:R-:W-:Y:S04]  /*4d90*/  STG.E desc[UR10][R2.64+0x8], R10 ;  /* 0x0000080a02007986 */ /* 0x004fe8000c10190a */
[----:B------:R-:W-:Y:S04]  /*4da0*/  STG.E desc[UR10][R2.64+0xc], R11 ;  /* 0x00000c0b02007986 */ /* 0x000fe8000c10190a */
[----:B---3--:R-:W-:Y:S04]  /*4db0*/  STG.E desc[UR10][R2.64+0x10], R12 ;  /* 0x0000100c02007986 */ /* 0x008fe8000c10190a */
[----:B------:R-:W-:Y:S04]  /*4dc0*/  STG.E desc[UR10][R2.64+0x14], R13 ;  /* 0x0000140d02007986 */ /* 0x000fe8000c10190a */
[----:B----4-:R-:W-:Y:S04]  /*4dd0*/  STG.E desc[UR10][R2.64+0x18], R14 ;  /* 0x0000180e02007986 */ /* 0x010fe8000c10190a */
[----:B------:R-:W-:Y:S04]  /*4de0*/  STG.E desc[UR10][R2.64+0x1c], R15 ;  /* 0x00001c0f02007986 */ /* 0x000fe8000c10190a */
[----:B-----5:R-:W-:Y:S04]  /*4df0*/  STG.E desc[UR10][R2.64+0x20], R16 ;  /* 0x0000201002007986 */ /* 0x020fe8000c10190a */
[----:B------:R-:W-:Y:S04]  /*4e00*/  STG.E desc[UR10][R2.64+0x24], R17 ;  /* 0x0000241102007986 */ /* 0x000fe8000c10190a */
[----:B------:R-:W-:Y:S04]  /*4e10*/  STG.E desc[UR10][R2.64+0x28], R18 ;  /* 0x0000281202007986 */ /* 0x000fe8000c10190a */
[----:B------:R-:W-:Y:S04]  /*4e20*/  STG.E desc[UR10][R2.64+0x2c], R19 ;  /* 0x00002c1302007986 */ /* 0x000fe8000c10190a */
[----:B------:R-:W-:Y:S04]  /*4e30*/  STG.E desc[UR10][R2.64+0x30], R22 ;  /* 0x0000301602007986 */ /* 0x000fe8000c10190a */
[----:B------:R0:W-:Y:S02]  /*4e40*/  STG.E desc[UR10][R2.64+0x34], R23 ;  /* 0x0000341702007986 */ /* 0x0001e4000c10190a */
[----:B0-----:R-:W-:Y:S01]  /*4e50*/  MOV R2, R5 ;  /* 0x0000000500027202 */ /* 0x001fe20000000f00 */
[----:B------:R-:W-:Y:S01]  /*4e60*/  IMAD.MOV.U32 R3, RZ, RZ, R6 ;  /* 0x000000ffff037224 */ /* 0x000fe200078e0006 */
[----:B------:R-:W-:Y:S06]  /*4e70*/  @!P1 BRA `(.L_x_59) ;  /* 0xfffffffc00809947 */ /* 0x000fec000383ffff */
.L_x_58:
[----:B------:R-:W-:-:S04]  /*4e80*/  IADD3 R5, PT, PT, -R4, RZ, RZ ;  /* 0x000000ff04057210 */ /* 0x000fc80007ffe1ff */
[----:B------:R-:W-:-:S13]  /*4e90*/  ISETP.GT.AND P1, PT, R5, 0x4, PT ;  /* 0x000000040500780c */ /* 0x000fda0003f24270 */
[----:B------:R-:W-:Y:S05]  /*4ea0*/  @!P1 BRA `(.L_x_60) ;  /* 0x00000000004c9947 */ /* 0x000fea0003800000 */
[----:B------:R-:W0:Y:S01]  /*4eb0*/  LDS.64 R6, [UR6+-0x8] ;  /* 0xfffff806ff067984 */ /* 0x000e220008000a00 */
[----:B------:R-:W-:Y:S02]  /*4ec0*/  IADD3 R5, P1, PT, R2, 0x20, RZ ;  /* 0x0000002002057810 */ /* 0x000fe40007f3e0ff */
[----:B------:R-:W-:Y:S01]  /*4ed0*/  PLOP3.LUT P0, PT, PT, PT, PT, 0x8, 0x80 ;  /* 0x000000000080781c */ /* 0x000fe20003f0e170 */
[----:B------:R-:W1:Y:S01]  /*4ee0*/  LDS.64 R8, [UR6] ;  /* 0x00000006ff087984 */ /* 0x000e620008000a00 */
[----:B------:R-:W-:-:S03]  /*4ef0*/  IADD3 R4, PT, PT, R4, 0x8, RZ ;  /* 0x0000000804047810 */ /* 0x000fc60007ffe0ff */
[----:B------:R-:W2:Y:S04]  /*4f00*/  LDS.64 R10, [UR6+0x8] ;  /* 0x00000806ff0a7984 */ /* 0x000ea80008000a00 */
[----:B------:R-:W3:Y:S01]  /*4f10*/  LDS.64 R12, [UR6+0x10] ;  /* 0x00001006ff0c7984 */ /* 0x000ee20008000a00 */
        /* <DEDUP_REMOVED lines=9> */
[----:B------:R0:W-:Y:S02]  /*4fb0*/  STG.E desc[UR10][R2.64+0x14], R13 ;  /* 0x0000140d02007986 */ /* 0x0001e4000c10190a */
[----:B0-----:R-:W-:Y:S01]  /*4fc0*/  IMAD.MOV.U32 R2, RZ, RZ, R5 ;  /* 0x000000ffff027224 */ /* 0x001fe200078e0005 */
[----:B------:R-:W-:-:S07]  /*4fd0*/  MOV R3, R6 ;  /* 0x0000000600037202 */ /* 0x000fce0000000f00 */
.L_x_60:
[----:B------:R-:W-:-:S13]  /*4fe0*/  ISETP.NE.OR P0, PT, R4, RZ, P0 ;  /* 0x000000ff0400720c */ /* 0x000fda0000705670 */
[----:B------:R-:W-:Y:S05]  /*4ff0*/  @!P0 BRA `(.L_x_56) ;  /* 0x0000000000388947 */ /* 0x000fea0003800000 */
.L_x_57:
[----:B------:R-:W0:Y:S01]  /*5000*/  LDS.64 R6, [UR6+-0x8] ;  /* 0xfffff806ff067984 */ /* 0x000e220008000a00 */
[----:B------:R-:W-:Y:S01]  /*5010*/  VIADD R4, R4, 0x4 ;  /* 0x0000000404047836 */ /* 0x000fe20000000000 */
[----:B------:R-:W-:Y:S02]  /*5020*/  IADD3 R5, P1, PT, R2, 0x10, RZ ;  /* 0x0000001002057810 */ /* 0x000fe40007f3e0ff */
[----:B------:R-:W1:Y:S01]  /*5030*/  LDS.64 R8, [UR6] ;  /* 0x00000006ff087984 */ /* 0x000e620008000a00 */
[----:B------:R-:W-:Y:S01]  /*5040*/  UIADD3 UR6, UPT, UPT, UR6, 0x10, URZ ;  /* 0x0000001006067890 */ /* 0x000fe2000fffe0ff */
[----:B------:R-:W-:Y:S02]  /*5050*/  ISETP.NE.AND P0, PT, R4, RZ, PT ;  /* 0x000000ff0400720c */ /* 0x000fe40003f05270 */
[----:B------:R-:W-:Y:S01]  /*5060*/  IADD3.X R10, PT, PT, RZ, R3, RZ, P1, !PT ;  /* 0x00000003ff0a7210 */ /* 0x000fe20000ffe4ff */
[----:B0-----:R-:W-:Y:S04]  /*5070*/  STG.E desc[UR10][R2.64+-0x8], R6 ;  /* 0xfffff80602007986 */ /* 0x001fe8000c10190a */
[----:B------:R-:W-:Y:S04]  /*5080*/  STG.E desc[UR10][R2.64+-0x4], R7 ;  /* 0xfffffc0702007986 */ /* 0x000fe8000c10190a */
[----:B-1----:R-:W-:Y:S04]  /*5090*/  STG.E desc[UR10][R2.64], R8 ;  /* 0x0000000802007986 */ /* 0x002fe8000c10190a */
[----:B------:R0:W-:Y:S02]  /*50a0*/  STG.E desc[UR10][R2.64+0x4], R9 ;  /* 0x0000040902007986 */ /* 0x0001e4000c10190a */
[----:B0-----:R-:W-:Y:S01]  /*50b0*/  IMAD.MOV.U32 R2, RZ, RZ, R5 ;  /* 0x000000ffff027224 */ /* 0x001fe200078e0005 */
[----:B------:R-:W-:Y:S01]  /*50c0*/  MOV R3, R10 ;  /* 0x0000000a00037202 */ /* 0x000fe20000000f00 */
[----:B------:R-:W-:Y:S06]  /*50d0*/  @P0 BRA `(.L_x_57) ;  /* 0xfffffffc00c80947 */ /* 0x000fec000383ffff */
.L_x_56:
[----:B------:R-:W-:-:S04]  /*50e0*/  LOP3.LUT R21, R21, 0x1, RZ, 0xc0, !PT ;  /* 0x0000000115157812 */ /* 0x000fc800078ec0ff */
[----:B------:R-:W-:-:S13]  /*50f0*/  ISETP.NE.U32.AND P0, PT, R21, 0x1, PT ;  /* 0x000000011500780c */ /* 0x000fda0003f05070 */
[----:B------:R-:W-:Y:S05]  /*5100*/  @P0 EXIT ;  /* 0x000000000000094d */ /* 0x000fea0003800000 */
[----:B012---:R-:W0:Y:S01]  /*5110*/  S2R R3, SR_CgaCtaId ;  /* 0x0000000000037919 */ /* 0x007e220000008800 */
[----:B---3--:R-:W-:-:S05]  /*5120*/  MOV R2, 0x400 ;  /* 0x0000040000027802 */ /* 0x008fca0000000f00 */
[----:B------:R-:W-:-:S05]  /*5130*/  VIADD R2, R2, 0x4000 ;  /* 0x0000400002027836 */ /* 0x000fca0000000000 */
[----:B0-----:R-:W-:-:S04]  /*5140*/  LEA R3, R3, R2, 0x18 ;  /* 0x0000000203037211 */ /* 0x001fc800078ec0ff */
[C---:B------:R-:W-:Y:S02]  /*5150*/  LEA R4, R0.reuse, R3, 0x2 ;  /* 0x0000000300047211 */ /* 0x040fe400078e10ff */
[----:B------:R-:W0:Y:S03]  /*5160*/  LDC.64 R2, c[0x0][0x398] ;  /* 0x0000e600ff027b82 */ /* 0x000e260000000a00 */
[----:B------:R-:W1:Y:S01]  /*5170*/  LDS R5, [R4] ;  /* 0x0000000004057984 */ /* 0x000e620000000800 */
[----:B0-----:R-:W-:-:S05]  /*5180*/  IMAD.WIDE.U32 R2, R0, 0x4, R2 ;  /* 0x0000000400027825 */ /* 0x001fca00078e0002 */
[----:B-1----:R-:W-:Y:S01]  /*5190*/  STG.E desc[UR10][R2.64], R5 ;  /* 0x0000000502007986 */ /* 0x002fe2000c10190a */
[----:B------:R-:W-:Y:S05]  /*51a0*/  EXIT ;  /* 0x000000000000794d */ /* 0x000fea0003800000 */
.L_x_61:
[----:B------:R-:W-:-:S00]  /*51b0*/  BRA `(.L_x_61) ;  /* 0xfffffffc00fc7947 */ /* 0x000fc0000383ffff */
[----:B------:R-:W-:-:S00]  /*51c0*/  NOP ;  /* 0x0000000000007918 */ /* 0x000fc00000000000 */
        /* <DEDUP_REMOVED lines=11> */
.L_x_64:


//--------------------- .text._Z9cuda_meanPfiiS_  --------------------------
	.section	.text._Z9cuda_meanPfiiS_,"ax",@progbits
	.align	128
        .global         _Z9cuda_meanPfiiS_
        .type           _Z9cuda_meanPfiiS_,@function
        .size           _Z9cuda_meanPfiiS_,(.L_x_65 - _Z9cuda_meanPfiiS_)
        .other          _Z9cuda_meanPfiiS_,@"STO_CUDA_ENTRY STV_DEFAULT"
_Z9cuda_meanPfiiS_:
.text._Z9cuda_meanPfiiS_:
[----:B------:R-:W0:Y:S01]  /*0000*/  LDC R1, c[0x0][0x37c] ;  /* 0x0000df00ff017b82 */ /* 0x000e220000000800 */
[----:B------:R-:W1:Y:S07]  /*0010*/  S2R R12, SR_TID.X ;  /* 0x00000000000c7919 */ /* 0x000e6e0000002100 */
[----:B------:R-:W2:Y:S01]  /*0020*/  LDC.64 R4, c[0x0][0x380] ;  /* 0x0000e000ff047b82 */ /* 0x000ea20000000a00 */
[----:B------:R-:W1:Y:S01]  /*0030*/  LDCU UR6, c[0x0][0x388] ;  /* 0x00007100ff0677ac */ /* 0x000e620008000800 */
[----:B0-----:R-:W-:Y:S01]  /*0040*/  VIADD R1, R1, 0xffffffe8 ;  /* 0xffffffe801017836 */ /* 0x001fe20000000000 */
[----:B------:R-:W0:Y:S01]  /*0050*/  LDCU.64 UR4, c[0x0][0x358] ;  /* 0x00006b00ff0477ac */ /* 0x000e220008000a00 */
[C---:B-1----:R-:W-:Y:S01]  /*0060*/  IADD3 R13, PT, PT, R12.reuse, UR6, RZ ;  /* 0x000000060c0d7c10 */ /* 0x042fe2000fffe0ff */
[--C-:B--2---:R-:W-:Y:S01]  /*0070*/  IMAD.WIDE.U32 R6, R12, 0x4, R4.reuse ;  /* 0x000000040c067825 */ /* 0x104fe200078e0004 */
[----:B------:R-:W-:Y:S01]  /*0080*/  MOV R10, 0x8 ;  /* 0x00000008000a7802 */ /* 0x000fe20000000f00 */
[----:B------:R-:W1:Y:S02]  /*0090*/  LDCU.64 UR6, c[0x4][URZ] ;  /* 0x01000000ff0677ac */ /* 0x000e640008000a00 */
[----:B------:R-:W-:Y:S01]  /*00a0*/  IMAD.WIDE.U32 R4, R13, 0x4, R4 ;  /* 0x000000040d047825 */ /* 0x000fe200078e0004 */
[----:B0-----:R-:W2:Y:S05]  /*00b0*/  LDG.E R0, desc[UR4][R6.64] ;  /* 0x0000000406007981 */ /* 0x001eaa000c1e1900 */
[----:B------:R1:W3:Y:S01]  /*00c0*/  LDG.E R5, desc[UR4][R4.64] ;  /* 0x0000000404057981 */ /* 0x0002e2000c1e1900 */
[----:B------:R-:W0:Y:S01]  /*00d0*/  LDCU UR4, c[0x0][0x2f8] ;  /* 0x00005f00ff0477ac */ /* 0x000e220008000800 */
[----:B------:R-:W4:Y:S02]  /*00e0*/  LDC.64 R10, c[0x4][R10] ;  /* 0x010000000a0a7b82 */ /* 0x000f240000000a00 */
[----:B------:R0:W-:Y:S01]  /*00f0*/  STL.64 [R1], R12 ;  /* 0x0000000c01007387 */ /* 0x0001e20000100a00 */
[----:B------:R-:W5:Y:S01]  /*0100*/  LDCU UR5, c[0x0][0x2fc] ;  /* 0x00005f80ff0577ac */ /* 0x000f620008000800 */
[----:B-1----:R-:W-:Y:S01]  /*0110*/  IMAD.U32 R4, RZ, RZ, UR6 ;  /* 0x00000006ff047e24 */ /* 0x002fe2000f8e00ff */
[----:B0-----:R-:W-:-:S05]  /*0120*/  IADD3 R6, P0, PT, R1, UR4, RZ ;  /* 0x0000000401067c10 */ /* 0x001fca000ff1e0ff */
[----:B-----5:R-:W-:Y:S01]  /*0130*/  IMAD.X R7, RZ, RZ, UR5, P0 ;  /* 0x00000005ff077e24 */ /* 0x020fe200080e06ff */
[----:B--2---:R-:W0:Y:S08]  /*0140*/  F2F.F64.F32 R2, R0 ;  /* 0x0000000000027310 */ /* 0x004e300000201800 */
[----:B---3--:R1:W2:Y:S01]  /*0150*/  F2F.F64.F32 R8, R5 ;  /* 0x0000000500087310 */ /* 0x0082a20000201800 */
[----:B0-----:R0:W-:Y:S01]  /*0160*/  STL.64 [R1+0x8], R2 ;  /* 0x0000080201007387 */ /* 0x0011e20000100a00 */
[----:B-1----:R-:W-:-:S03]  /*0170*/  MOV R5, UR7 ;  /* 0x0000000700057c02 */ /* 0x002fc60008000f00 */
[----:B--2-4-:R0:W-:Y:S04]  /*0180*/  STL.64 [R1+0x10], R8 ;  /* 0x0000100801007387 */ /* 0x0141e80000100a00 */
[----:B------:R-:W-:-:S07]  /*0190*/  LEPC R20, `(.L_x_62) ;  /* 0x000000001014794e */ /* 0x000fce0000000000 */
[----:B0-----:R-:W-:Y:S05]  /*01a0*/  CALL.ABS.NOINC R10 ;  /* 0x000000000a007343 */ /* 0x001fea0003c00000 */
.L_x_62:
[----:B------:R-:W-:Y:S05]  /*01b0*/  EXIT ;  /* 0x000000000000794d */ /* 0x000fea0003800000 */
.L_x_63:
        /* <DEDUP_REMOVED lines=12> */
.L_x_65:


//--------------------- .nv.global.init           --------------------------
	.section	.nv.global.init,"aw",@progbits
.nv.global.init:
	.type		$str,@object
	.size		$str,(.L_0 - $str)
$str:
        /*0000*/ 	.byte	0x25, 0x64, 0x2c, 0x20, 0x25, 0x64, 0x2c, 0x20, 0x25, 0x66, 0x20, 0x25, 0x66, 0x20, 0x0a, 0x00
.L_0:


//--------------------- .nv.shared._Z15cuda_covariancePfiiS_S_ --------------------------
	.section	.nv.shared._Z15cuda_covariancePfiiS_S_,"aw",@nobits
	.sectionflags	@""
	.align	4
.nv.shared._Z15cuda_covariancePfiiS_S_:
	.zero		50176


//--------------------- .nv.shared.reserved.0     --------------------------
	.section	.nv.shared.reserved.0,"aw",@nobits
	.weak		__nv_reservedSMEM_offset_0_alias
	.size		__nv_reservedSMEM_offset_0_alias, 0, 64
	.other		__nv_reservedSMEM_offset_0_alias,@"STO_CUDA_RESERVED_SHARED STV_DEFAULT"
__nv_reservedSMEM_offset_0_alias:
	.zero		0
	.zero		64


//--------------------- .nv.constant0._Z15cuda_covariancePfiiS_S_ --------------------------
	.section	.nv.constant0._Z15cuda_covariancePfiiS_S_,"a",@progbits
	.sectionflags	@""
	.align	4
.nv.constant0._Z15cuda_covariancePfiiS_S_:
	.zero		928


//--------------------- .nv.constant0._Z9cuda_meanPfiiS_ --------------------------
	.section	.nv.constant0._Z9cuda_meanPfiiS_,"a",@progbits
	.sectionflags	@""
	.align	4
.nv.constant0._Z9cuda_meanPfiiS_:
	.zero		920


//--------------------- SYMBOLS --------------------------

	.type		.nv.reservedSmem.offset0,@object
	.size		.nv.reservedSmem.offset0,0x4
	.type		.nv.reservedSmem.cap,@object
	.size		.nv.reservedSmem.cap,0x4
	.type		vprintf,@function
